	.headerflags	@"EF_CUDA_TEXMODE_UNIFIED EF_CUDA_64BIT_ADDRESS EF_CUDA_SM80 EF_CUDA_VIRTUAL_SM(EF_CUDA_SM80)"
	.elftype	@"ET_EXEC"


//--------------------- .nv.info                  --------------------------
	.section	.nv.info,"",@"SHT_CUDA_INFO"
	.align	4


	//----- nvinfo : EIATTR_REGCOUNT
	.align		4
        /*0000*/ 	.byte	0x04, 0x2f
        /*0002*/ 	.short	(.L_1 - .L_0)
	.align		4
.L_0:
        /*0004*/ 	.word	index@(matmul_kernel)
        /*0008*/ 	.word	0x000000f9


	//----- nvinfo : EIATTR_FRAME_SIZE
	.align		4
.L_1:
        /*000c*/ 	.byte	0x04, 0x11
        /*000e*/ 	.short	(.L_3 - .L_2)
	.align		4
.L_2:
        /*0010*/ 	.word	index@(matmul_kernel)
        /*0014*/ 	.word	0x00000000


	//----- nvinfo : EIATTR_MIN_STACK_SIZE
	.align		4
.L_3:
        /*0018*/ 	.byte	0x04, 0x12
        /*001a*/ 	.short	(.L_5 - .L_4)
	.align		4
.L_4:
        /*001c*/ 	.word	index@(matmul_kernel)
        /*0020*/ 	.word	0x00000000
.L_5:


//--------------------- .nv.info.matmul_kernel    --------------------------
	.section	.nv.info.matmul_kernel,"",@"SHT_CUDA_INFO"
	.sectionflags	@""
	.align	4


	//----- nvinfo : EIATTR_CUDA_API_VERSION
	.align		4
        /*0000*/ 	.byte	0x04, 0x37
        /*0002*/ 	.short	(.L_7 - .L_6)
.L_6:
        /*0004*/ 	.word	0x00000080


	//----- nvinfo : EIATTR_SW2861232_WAR
	.align		4
.L_7:
        /*0008*/ 	.byte	0x01, 0x35
	.zero		2


	//----- nvinfo : EIATTR_PARAM_CBANK
	.align		4
        /*000c*/ 	.byte	0x04, 0x0a
        /*000e*/ 	.short	(.L_9 - .L_8)
	.align		4
.L_8:
        /*0010*/ 	.word	index@(.nv.constant0.matmul_kernel)
        /*0014*/ 	.short	0x0160
        /*0016*/ 	.short	0x0038


	//----- nvinfo : EIATTR_CBANK_PARAM_SIZE
	.align		4
.L_9:
        /*0018*/ 	.byte	0x03, 0x19
        /*001a*/ 	.short	0x0038


	//----- nvinfo : EIATTR_KPARAM_INFO
	.align		4
        /*001c*/ 	.byte	0x04, 0x17
        /*001e*/ 	.short	(.L_11 - .L_10)
.L_10:
        /*0020*/ 	.word	0x00000000
        /*0024*/ 	.short	0x0008
        /*0026*/ 	.short	0x0030
        /*0028*/ 	.byte	0x00, 0xf4, 0x21, 0x00


	//----- nvinfo : EIATTR_KPARAM_INFO
	.align		4
.L_11:
        /*002c*/ 	.byte	0x04, 0x17
        /*002e*/ 	.short	(.L_13 - .L_12)
.L_12:
        /*0030*/ 	.word	0x00000000
        /*0034*/ 	.short	0x0007
        /*0036*/ 	.short	0x0028
        /*0038*/ 	.byte	0x00, 0xf0, 0x11, 0x00


	//----- nvinfo : EIATTR_KPARAM_INFO
	.align		4
.L_13:
        /*003c*/ 	.byte	0x04, 0x17
        /*003e*/ 	.short	(.L_15 - .L_14)
.L_14:
        /*0040*/ 	.word	0x00000000
        /*0044*/ 	.short	0x0006
        /*0046*/ 	.short	0x0024
        /*0048*/ 	.byte	0x00, 0xf0, 0x11, 0x00


	//----- nvinfo : EIATTR_KPARAM_INFO
	.align		4
.L_15:
        /*004c*/ 	.byte	0x04, 0x17
        /*004e*/ 	.short	(.L_17 - .L_16)
.L_16:
        /*0050*/ 	.word	0x00000000
        /*0054*/ 	.short	0x0005
        /*0056*/ 	.short	0x0020
        /*0058*/ 	.byte	0x00, 0xf0, 0x11, 0x00


	//----- nvinfo : EIATTR_KPARAM_INFO
	.align		4
.L_17:
        /*005c*/ 	.byte	0x04, 0x17
        /*005e*/ 	.short	(.L_19 - .L_18)
.L_18:
        /*0060*/ 	.word	0x00000000
        /*0064*/ 	.short	0x0004
        /*0066*/ 	.short	0x001c
        /*0068*/ 	.byte	0x00, 0xf0, 0x11, 0x00


	//----- nvinfo : EIATTR_KPARAM_INFO
	.align		4
.L_19:
        /*006c*/ 	.byte	0x04, 0x17
        /*006e*/ 	.short	(.L_21 - .L_20)
.L_20:
        /*0070*/ 	.word	0x00000000
        /*0074*/ 	.short	0x0003
        /*0076*/ 	.short	0x0018
        /*0078*/ 	.byte	0x00, 0xf0, 0x11, 0x00


	//----- nvinfo : EIATTR_KPARAM_INFO
	.align		4
.L_21:
        /*007c*/ 	.byte	0x04, 0x17
        /*007e*/ 	.short	(.L_23 - .L_22)
.L_22:
        /*0080*/ 	.word	0x00000000
        /*0084*/ 	.short	0x0002
        /*0086*/ 	.short	0x0010
        /*0088*/ 	.byte	0x00, 0xf4, 0x21, 0x00


	//----- nvinfo : EIATTR_KPARAM_INFO
	.align		4
.L_23:
        /*008c*/ 	.byte	0x04, 0x17
        /*008e*/ 	.short	(.L_25 - .L_24)
.L_24:
        /*0090*/ 	.word	0x00000000
        /*0094*/ 	.short	0x0001
        /*0096*/ 	.short	0x0008
        /*0098*/ 	.byte	0x00, 0xf4, 0x21, 0x00


	//----- nvinfo : EIATTR_KPARAM_INFO
	.align		4
.L_25:
        /*009c*/ 	.byte	0x04, 0x17
        /*009e*/ 	.short	(.L_27 - .L_26)
.L_26:
        /*00a0*/ 	.word	0x00000000
        /*00a4*/ 	.short	0x0000
        /*00a6*/ 	.short	0x0000
        /*00a8*/ 	.byte	0x00, 0xf4, 0x21, 0x00


	//----- nvinfo : EIATTR_MAXREG_COUNT
	.align		4
.L_27:
        /*00ac*/ 	.byte	0x03, 0x1b
        /*00ae*/ 	.short	0x00ff


	//----- nvinfo : EIATTR_EXIT_INSTR_OFFSETS
	.align		4
        /*00b0*/ 	.byte	0x04, 0x1c
        /*00b2*/ 	.short	(.L_29 - .L_28)


	//   ....[0]....
.L_28:
        /*00b4*/ 	.word	0x000040f0


	//   ....[1]....
        /*00b8*/ 	.word	0x00004160


	//----- nvinfo : EIATTR_REQNTID
	.align		4
.L_29:
        /*00bc*/ 	.byte	0x04, 0x10
        /*00be*/ 	.short	(.L_31 - .L_30)
.L_30:
        /*00c0*/ 	.word	0x00000100
        /*00c4*/ 	.word	0x00000001
        /*00c8*/ 	.word	0x00000001
.L_31:


//--------------------- .nv.callgraph             --------------------------
	.section	.nv.callgraph,"",@"SHT_CUDA_CALLGRAPH"
	.align	4
	.sectionentsize	8
	.align		4
        /*0000*/ 	.word	0x00000000
	.align		4
        /*0004*/ 	.word	0xffffffff
	.align		4
        /*0008*/ 	.word	0x00000000
	.align		4
        /*000c*/ 	.word	0xfffffffe
	.align		4
        /*0010*/ 	.word	0x00000000
	.align		4
        /*0014*/ 	.word	0xfffffffd
	.align		4
        /*0018*/ 	.word	0x00000000
	.align		4
        /*001c*/ 	.word	0xfffffffc


//--------------------- .nv.rel.action            --------------------------
	.section	.nv.rel.action,"",@"SHT_CUDA_RELOCINFO"
	.align	8
	.sectionentsize	8
        /*0000*/ 	.byte	0x73, 0x00, 0x00, 0x00, 0x00, 0x00, 0x00, 0x00, 0x00, 0x00, 0x00, 0x11, 0x25, 0x00, 0x05, 0x36


//--------------------- .nv.constant0.matmul_kernel --------------------------
	.section	.nv.constant0.matmul_kernel,"a",@progbits
	.sectionflags	@""
	.align	4
.nv.constant0.matmul_kernel:
	.zero		408


//--------------------- .text.matmul_kernel       --------------------------
	.section	.text.matmul_kernel,"ax",@progbits
	.sectionflags	@"SHF_BARRIERS=1"
	.sectioninfo	@"SHI_REGISTERS=249"
	.align	128
        .global         matmul_kernel
        .type           matmul_kernel,@function
        .size           matmul_kernel,(.L_x_5 - matmul_kernel)
        .other          matmul_kernel,@"STO_CUDA_ENTRY STV_DEFAULT"
matmul_kernel:
.text.matmul_kernel:
[----:B------:R-:W-:Y:S02]  /*0000*/  IMAD.MOV.U32 R1, RZ, RZ, c[0x0][0x28] ;  /* 0x00000a00ff017624 */ /* 0x000fe400078e00ff */
[----:B------:R-:W-:Y:S01]  /*0010*/  ULDC.64 UR6, c[0x0][0x178] ;  /* 0x00005e0000067ab9 */ /* 0x000fe20000000a00 */
[----:B------:R-:W1:Y:S01]  /*0020*/  S2R R4, SR_CTAID.X ;  /* 0x0000000000047919 */ /* 0x000e620000002500 */
[----:B------:R-:W-:Y:S01]  /*0030*/  UIADD3 UR6, UR6, 0xff, URZ ;  /* 0x000000ff06067890 */ /* 0x000fe2000fffe03f */
[----:B------:R-:W-:Y:S01]  /*0040*/  IMAD.MOV.U32 R198, RZ, RZ, 0x2 ;  /* 0x00000002ffc67424 */ /* 0x000fe200078e00ff */
[----:B------:R-:W-:Y:S01]  /*0050*/  ULDC.64 UR18, c[0x0][0x118] ;  /* 0x0000460000127ab9 */ /* 0x000fe20000000a00 */
[----:B------:R-:W2:Y:S01]  /*0060*/  S2R R201, SR_TID.X ;  /* 0x0000000000c97919 */ /* 0x000ea20000002100 */
[----:B------:R-:W-:Y:S01]  /*0070*/  USHF.R.S32.HI UR4, URZ, 0x1f, UR6 ;  /* 0x0000001f3f047899 */ /* 0x000fe20008011406 */
[----:B------:R-:W-:-:S03]  /*0080*/  IMAD.MOV.U32 R18, RZ, RZ, c[0x0][0x184] ;  /* 0x00006100ff127624 */ /* 0x000fc600078e00ff */
[----:B------:R-:W-:-:S04]  /*0090*/  ULEA.HI UR4, UR4, UR6, URZ, 0x8 ;  /* 0x0000000604047291 */ /* 0x000fc8000f8f403f */
[----:B------:R-:W-:-:S04]  /*00a0*/  USHF.R.S32.HI UR4, URZ, 0x8, UR4 ;  /* 0x000000083f047899 */ /* 0x000fc80008011404 */
[----:B------:R-:W-:-:S03]  /*00b0*/  USHF.L.U32 UR6, UR4, 0x3, URZ ;  /* 0x0000000304067899 */ /* 0x000fc6000800063f */
[----:B------:R-:W-:-:S03]  /*00c0*/  UMOV UR4, URZ ;  /* 0x0000003f00047c82 */ /* 0x000fc60008000000 */
[----:B------:R-:W-:Y:S01]  /*00d0*/  IMAD.U32 R3, RZ, RZ, UR6 ;  /* 0x00000006ff037e24 */ /* 0x000fe2000f8e00ff */
[----:B-1----:R-:W-:-:S04]  /*00e0*/  IABS R4, R4 ;  /* 0x0000000400047213 */ /* 0x002fc80000000000 */
[-C--:B------:R-:W-:Y:S01]  /*00f0*/  IABS R5, R3.reuse ;  /* 0x0000000300057213 */ /* 0x080fe20000000000 */
[C---:B--2---:R-:W-:Y:S01]  /*0100*/  IMAD.SHL.U32 R244, R201.reuse, 0x8, RZ ;  /* 0x00000008c9f47824 */ /* 0x044fe200078e00ff */
[----:B------:R-:W-:Y:S01]  /*0110*/  IABS R6, R3 ;  /* 0x0000000300067213 */ /* 0x000fe20000000000 */
[----:B------:R-:W-:Y:S01]  /*0120*/  IMAD.MOV.U32 R3, RZ, RZ, R4 ;  /* 0x000000ffff037224 */ /* 0x000fe200078e0004 */
[----:B------:R-:W1:Y:S01]  /*0130*/  R2UR UR11, R5 ;  /* 0x00000000050b73c2 */ /* 0x000e6200000e0000 */
[----:B------:R-:W-:Y:S02]  /*0140*/  SHF.R.U32.HI R242, RZ, 0x5, R201 ;  /* 0x00000005fff27819 */ /* 0x000fe400000116c9 */
[----:B------:R-:W-:Y:S01]  /*0150*/  IMAD.MOV R4, RZ, RZ, -R6 ;  /* 0x000000ffff047224 */ /* 0x000fe200078e0a06 */
[----:B------:R-:W-:Y:S02]  /*0160*/  LOP3.LUT R197, R244, 0xf8, RZ, 0xc0, !PT ;  /* 0x000000f8f4c57812 */ /* 0x000fe400078ec0ff */
[----:B------:R-:W-:-:S02]  /*0170*/  LEA.HI R239, R201, 0x18, RZ, 0x1b ;  /* 0x00000018c9ef7811 */ /* 0x000fc400078fd8ff */
[----:B------:R-:W2:Y:S01]  /*0180*/  R2UR UR9, R3 ;  /* 0x00000000030973c2 */ /* 0x000ea200000e0000 */
[----:B------:R-:W-:Y:S02]  /*0190*/  SGXT.U32 R242, R242, 0x3 ;  /* 0x00000003f2f2781a */ /* 0x000fe40000000000 */
[----:B------:R-:W-:Y:S02]  /*01a0*/  LOP3.LUT R245, R244, 0x38, RZ, 0xc0, !PT ;  /* 0x00000038f4f57812 */ /* 0x000fe400078ec0ff */
[----:B------:R-:W-:Y:S02]  /*01b0*/  LOP3.LUT R240, R242, 0x10, RZ, 0xfc, !PT ;  /* 0x00000010f2f07812 */ /* 0x000fe400078efcff */
[----:B------:R-:W-:Y:S01]  /*01c0*/  ISETP.GE.AND P1, PT, R245, c[0x0][0x17c], PT ;  /* 0x00005f00f5007a0c */ /* 0x000fe20003f26270 */
[----:B------:R-:W3:Y:S01]  /*01d0*/  R2UR UR10, R4 ;  /* 0x00000000040a73c2 */ /* 0x000ee200000e0000 */
[----:B------:R-:W-:Y:S02]  /*01e0*/  ISETP.GE.AND P5, PT, R240, c[0x0][0x17c], PT ;  /* 0x00005f00f0007a0c */ /* 0x000fe40003fa6270 */
[----:B------:R-:W-:-:S02]  /*01f0*/  LOP3.LUT R241, R242, 0x8, RZ, 0xfc, !PT ;  /* 0x00000008f2f17812 */ /* 0x000fc400078efcff */
[----:B------:R-:W-:Y:S02]  /*0200*/  SHF.R.U32.HI R202, RZ, 0x2, R201 ;  /* 0x00000002ffca7819 */ /* 0x000fe400000116c9 */
[----:B------:R-:W-:Y:S01]  /*0210*/  LOP3.LUT R238, R242, 0x20, RZ, 0xfc, !PT ;  /* 0x00000020f2ee7812 */ /* 0x000fe200078efcff */
[----:B-1----:R-:W1:Y:S01]  /*0220*/  I2F.RP R0, UR11 ;  /* 0x0000000b00007d06 */ /* 0x002e620008209400 */
[----:B------:R-:W-:Y:S02]  /*0230*/  LOP3.LUT R233, R202, 0x38, RZ, 0xc0, !PT ;  /* 0x00000038cae97812 */ /* 0x000fe400078ec0ff */
[----:B------:R-:W-:Y:S02]  /*0240*/  ISETP.GE.AND P6, PT, R239, c[0x0][0x17c], PT ;  /* 0x00005f00ef007a0c */ /* 0x000fe40003fc6270 */
[C---:B------:R-:W-:Y:S02]  /*0250*/  LOP3.LUT R237, R242.reuse, 0x28, RZ, 0xfc, !PT ;  /* 0x00000028f2ed7812 */ /* 0x040fe400078efcff */
[----:B------:R-:W-:-:S02]  /*0260*/  LOP3.LUT R236, R242, 0x30, RZ, 0xfc, !PT ;  /* 0x00000030f2ec7812 */ /* 0x000fc400078efcff */
[C---:B------:R-:W-:Y:S02]  /*0270*/  LEA.HI R235, R201.reuse, 0x38, RZ, 0x1b ;  /* 0x00000038c9eb7811 */ /* 0x040fe400078fd8ff */
[----:B------:R-:W-:Y:S01]  /*0280*/  LOP3.LUT R243, R201, 0x10, RZ, 0xc0, !PT ;  /* 0x00000010c9f37812 */ /* 0x000fe200078ec0ff */
[----:B-1----:R-:W1:Y:S02]  /*0290*/  MUFU.RCP R0, R0 ;  /* 0x0000000000007308 */ /* 0x002e640000001000 */
[----:B-1----:R-:W-:-:S06]  /*02a0*/  IADD3 R2, R0, 0xffffffe, RZ ;  /* 0x0ffffffe00027810 */ /* 0x002fcc0007ffe0ff */
[----:B------:R-:W1:Y:S02]  /*02b0*/  F2I.FTZ.U32.TRUNC.NTZ R2, R2 ;  /* 0x0000000200027305 */ /* 0x000e64000021f000 */
[----:B-1----:R-:W1:Y:S02]  /*02c0*/  R2UR UR5, R2 ;  /* 0x00000000020573c2 */ /* 0x002e6400000e0000 */
[----:B-1----:R-:W-:-:S04]  /*02d0*/  UIADD3 UR8, URZ, -UR5, URZ ;  /* 0x800000053f087290 */ /* 0x002fc8000fffe03f */
[----:B------:R-:W-:-:S04]  /*02e0*/  UIMAD UR8, UR8, UR11, URZ ;  /* 0x0000000b080872a4 */ /* 0x000fc8000f8e023f */
[----:B------:R-:W-:-:S04]  /*02f0*/  UIMAD.WIDE.U32 UR4, UR5, UR8, UR4 ;  /* 0x00000008050472a5 */ /* 0x000fc8000f8e0004 */
[----:B--2---:R-:W-:-:S03]  /*0300*/  UIMAD.WIDE.U32 UR4, UR5, UR9, URZ ;  /* 0x00000009050472a5 */ /* 0x004fc6000f8e003f */
[----:B------:R-:W1:Y:S01]  /*0310*/  S2UR UR8, SR_CTAID.X ;  /* 0x00000000000879c3 */ /* 0x000e620000002500 */
[----:B---3--:R-:W-:-:S04]  /*0320*/  UIMAD UR4, UR5, UR10, UR9 ;  /* 0x0000000a050472a4 */ /* 0x008fc8000f8e0209 */
[----:B------:R-:W-:-:S11]  /*0330*/  UISETP.GT.U32.AND UP0, UPT, UR11, UR4, UPT ;  /* 0x000000040b00728c */ /* 0x000fd6000bf04070 */
[----:B------:R-:W-:Y:S02]  /*0340*/  @!UP0 UIADD3 UR4, UR4, -UR11, URZ ;  /* 0x8000000b04048290 */ /* 0x000fe4000fffe03f */
[----:B------:R-:W-:Y:S02]  /*0350*/  @!UP0 UIADD3 UR5, UR5, 0x1, URZ ;  /* 0x0000000105058890 */ /* 0x000fe4000fffe03f */
[----:B------:R-:W-:Y:S02]  /*0360*/  UISETP.GE.U32.AND UP1, UPT, UR4, UR11, UPT ;  /* 0x0000000b0400728c */ /* 0x000fe4000bf26070 */
[----:B-1----:R-:W-:-:S04]  /*0370*/  ULOP3.LUT UR4, UR8, UR6, URZ, 0x3c, !UPT ;  /* 0x0000000608047292 */ /* 0x002fc8000f8e3c3f */
[----:B------:R-:W-:-:S05]  /*0380*/  UISETP.GE.AND UP0, UPT, UR4, URZ, UPT ;  /* 0x0000003f0400728c */ /* 0x000fca000bf06270 */
[----:B------:R-:W-:Y:S02]  /*0390*/  @UP1 UIADD3 UR5, UR5, 0x1, URZ ;  /* 0x0000000105051890 */ /* 0x000fe4000fffe03f */
[----:B------:R-:W-:Y:S02]  /*03a0*/  UISETP.NE.AND UP1, UPT, UR6, URZ, UPT ;  /* 0x0000003f0600728c */ /* 0x000fe4000bf25270 */
[----:B------:R-:W-:-:S03]  /*03b0*/  UMOV UR4, 0xfffffff8 ;  /* 0xfffffff800047882 */ /* 0x000fc60000000000 */
[----:B------:R-:W-:Y:S02]  /*03c0*/  UMOV UR13, UR5 ;  /* 0x00000005000d7c82 */ /* 0x000fe40008000000 */
[----:B------:R-:W-:-:S04]  /*03d0*/  @!UP0 UIADD3 UR13, -UR13, URZ, URZ ;  /* 0x0000003f0d0d8290 */ /* 0x000fc8000fffe13f */
[----:B------:R-:W-:-:S04]  /*03e0*/  @!UP1 ULOP3.LUT UR13, URZ, UR6, URZ, 0x33, !UPT ;  /* 0x000000063f0d9292 */ /* 0x000fc8000f8e333f */
[----:B------:R-:W-:-:S04]  /*03f0*/  UIMAD UR4, UR13, UR4, 0x1 ;  /* 0x000000010d0474a4 */ /* 0x000fc8000f8e0204 */
[----:B------:R-:W-:-:S04]  /*0400*/  UISETP.LT.AND UP0, UPT, UR4, 0x8, UPT ;  /* 0x000000080400788c */ /* 0x000fc8000bf01270 */
[----:B------:R-:W-:Y:S02]  /*0410*/  USEL UR14, UR4, 0x8, UP0 ;  /* 0x00000008040e7887 */ /* 0x000fe40008000000 */
[----:B------:R-:W-:-:S04]  /*0420*/  UIADD3 UR4, -UR13, URZ, URZ ;  /* 0x0000003f0d047290 */ /* 0x000fc8000fffe13f */
[----:B------:R-:W-:Y:S01]  /*0430*/  IABS R3, UR14 ;  /* 0x0000000e00037c13 */ /* 0x000fe20008000000 */
[----:B------:R-:W-:Y:S01]  /*0440*/  UIMAD UR15, UR6, UR4, UR8 ;  /* 0x00000004060f72a4 */ /* 0x000fe2000f8e0208 */
[----:B------:R-:W-:Y:S02]  /*0450*/  IABS R5, UR14 ;  /* 0x0000000e00057c13 */ /* 0x000fe40008000000 */
[----:B------:R1:W2:Y:S01]  /*0460*/  R2UR UR10, R3 ;  /* 0x00000000030a73c2 */ /* 0x0002a200000e0000 */
[----:B------:R-:W-:Y:S02]  /*0470*/  UMOV UR4, URZ ;  /* 0x0000003f00047c82 */ /* 0x000fe40008000000 */
[----:B------:R-:W-:Y:S01]  /*0480*/  IABS R4, UR15 ;  /* 0x0000000f00047c13 */ /* 0x000fe20008000000 */
[----:B-1----:R-:W-:-:S04]  /*0490*/  IMAD.MOV R3, RZ, RZ, -R5 ;  /* 0x000000ffff037224 */ /* 0x002fc800078e0a05 */
[----:B------:R1:W3:Y:S01]  /*04a0*/  R2UR UR8, R4 ;  /* 0x00000000040873c2 */ /* 0x0002e200000e0000 */
[----:B------:R-:W-:-:S07]  /*04b0*/  IABS R5, c[0x0][0x178] ;  /* 0x00005e0000057a13 */ /* 0x000fce0000000000 */
[----:B------:R4:W5:Y:S01]  /*04c0*/  R2UR UR9, R3 ;  /* 0x00000000030973c2 */ /* 0x00096200000e0000 */
[----:B--2---:R-:W2:Y:S08]  /*04d0*/  I2F.RP R0, UR10 ;  /* 0x0000000a00007d06 */ /* 0x004eb00008209400 */
[----:B--2---:R-:W2:Y:S02]  /*04e0*/  MUFU.RCP R0, R0 ;  /* 0x0000000000007308 */ /* 0x004ea40000001000 */
[----:B--2---:R-:W-:-:S06]  /*04f0*/  IADD3 R2, R0, 0xffffffe, RZ ;  /* 0x0ffffffe00027810 */ /* 0x004fcc0007ffe0ff */
[----:B------:R-:W2:Y:S08]  /*0500*/  I2F.RP R0, R5 ;  /* 0x0000000500007306 */ /* 0x000eb00000209400 */
[----:B------:R-:W1:Y:S08]  /*0510*/  F2I.FTZ.U32.TRUNC.NTZ R2, R2 ;  /* 0x0000000200027305 */ /* 0x000e70000021f000 */
[----:B--2---:R-:W2:Y:S01]  /*0520*/  MUFU.RCP R0, R0 ;  /* 0x0000000000007308 */ /* 0x004ea20000001000 */
[----:B-1----:R2:W1:Y:S02]  /*0530*/  R2UR UR5, R2 ;  /* 0x00000000020573c2 */ /* 0x00246400000e0000 */
[----:B--2---:R-:W-:-:S05]  /*0540*/  IADD3 R2, R0, 0xffffffe, RZ ;  /* 0x0ffffffe00027810 */ /* 0x004fca0007ffe0ff */
[----:B----4-:R2:W4:Y:S02]  /*0550*/  F2I.FTZ.U32.TRUNC.NTZ R3, R2 ;  /* 0x0000000200037305 */ /* 0x010524000021f000 */
[----:B--2---:R-:W-:Y:S01]  /*0560*/  IMAD.MOV.U32 R2, RZ, RZ, RZ ;  /* 0x000000ffff027224 */ /* 0x004fe200078e00ff */
[----:B-1----:R-:W-:-:S04]  /*0570*/  UIADD3 UR6, URZ, -UR5, URZ ;  /* 0x800000053f067290 */ /* 0x002fc8000fffe03f */
[----:B------:R-:W-:Y:S01]  /*0580*/  UIMAD UR6, UR6, UR10, URZ ;  /* 0x0000000a060672a4 */ /* 0x000fe2000f8e023f */
[----:B----4-:R-:W-:-:S03]  /*0590*/  IMAD.MOV R4, RZ, RZ, -R3 ;  /* 0x000000ffff047224 */ /* 0x010fc600078e0a03 */
[----:B------:R-:W-:Y:S01]  /*05a0*/  UIMAD.WIDE.U32 UR4, UR5, UR6, UR4 ;  /* 0x00000006050472a5 */ /* 0x000fe2000f8e0004 */
[----:B------:R-:W-:Y:S02]  /*05b0*/  IMAD R7, R4, R5, RZ ;  /* 0x0000000504077224 */ /* 0x000fe400078e02ff */
[----:B------:R-:W-:Y:S02]  /*05c0*/  ULDC UR6, c[0x0][0x184] ;  /* 0x0000610000067ab9 */ /* 0x000fe40000000800 */
[----:B---3--:R-:W-:Y:S01]  /*05d0*/  UIMAD.WIDE.U32 UR4, UR5, UR8, URZ ;  /* 0x00000008050472a5 */ /* 0x008fe2000f8e003f */
[----:B------:R-:W-:Y:S01]  /*05e0*/  IMAD.HI.U32 R2, R3, R7, R2 ;  /* 0x0000000703027227 */ /* 0x000fe200078e0002 */
[----:B------:R-:W-:Y:S01]  /*05f0*/  LOP3.LUT R3, R201, 0x80, RZ, 0xc0, !PT ;  /* 0x00000080c9037812 */ /* 0x000fe200078ec0ff */
[----:B------:R-:W-:Y:S02]  /*0600*/  USHF.L.U32 UR6, UR6, 0x6, URZ ;  /* 0x0000000606067899 */ /* 0x000fe4000800063f */
[----:B-----5:R-:W-:Y:S01]  /*0610*/  UIMAD UR4, UR5, UR9, UR8 ;  /* 0x00000009050472a4 */ /* 0x020fe2000f8e0208 */
[----:B------:R1:W2:Y:S01]  /*0620*/  R2UR UR17, R3 ;  /* 0x00000000031173c2 */ /* 0x0002a200000e0000 */
[----:B------:R-:W-:-:S02]  /*0630*/  UIADD3 UR8, UR7, -0x40, URZ ;  /* 0xffffffc007087890 */ /* 0x000fc4000fffe03f */
[----:B------:R-:W-:Y:S01]  /*0640*/  UISETP.GT.U32.AND UP0, UPT, UR10, UR4, UPT ;  /* 0x000000040a00728c */ /* 0x000fe2000bf04070 */
[----:B------:R-:W-:Y:S02]  /*0650*/  IMAD.U32 R25, RZ, RZ, UR6 ;  /* 0x00000006ff197e24 */ /* 0x000fe4000f8e00ff */
[----:B------:R-:W-:Y:S01]  /*0660*/  IMAD.U32 R27, RZ, RZ, UR6 ;  /* 0x00000006ff1b7e24 */ /* 0x000fe2000f8e00ff */
[----:B------:R-:W-:Y:S01]  /*0670*/  ISETP.GE.AND P2, PT, R239, UR8, PT ;  /* 0x00000008ef007c0c */ /* 0x000fe2000bf46270 */
[----:B------:R-:W-:Y:S02]  /*0680*/  IMAD.U32 R29, RZ, RZ, UR6 ;  /* 0x00000006ff1d7e24 */ /* 0x000fe4000f8e00ff */
[----:B------:R-:W-:-:S04]  /*0690*/  IMAD.U32 R31, RZ, RZ, UR6 ;  /* 0x00000006ff1f7e24 */ /* 0x000fc8000f8e00ff */
[----:B------:R-:W-:Y:S02]  /*06a0*/  @!UP0 UIADD3 UR4, UR4, -UR10, URZ ;  /* 0x8000000a04048290 */ /* 0x000fe4000fffe03f */
[----:B------:R-:W-:Y:S02]  /*06b0*/  @!UP0 UIADD3 UR5, UR5, 0x1, URZ ;  /* 0x0000000105058890 */ /* 0x000fe4000fffe03f */
[----:B------:R-:W-:Y:S02]  /*06c0*/  UISETP.GE.U32.AND UP1, UPT, UR4, UR10, UPT ;  /* 0x0000000a0400728c */ /* 0x000fe4000bf26070 */
[----:B------:R-:W-:-:S04]  /*06d0*/  ULOP3.LUT UR4, UR15, UR14, URZ, 0x3c, !UPT ;  /* 0x0000000e0f047292 */ /* 0x000fc8000f8e3c3f */
[----:B------:R-:W-:-:S05]  /*06e0*/  UISETP.GE.AND UP0, UPT, UR4, URZ, UPT ;  /* 0x0000003f0400728c */ /* 0x000fca000bf06270 */
[----:B------:R-:W-:Y:S02]  /*06f0*/  @UP1 UIADD3 UR5, UR5, 0x1, URZ ;  /* 0x0000000105051890 */ /* 0x000fe4000fffe03f */
[----:B------:R-:W-:-:S05]  /*0700*/  UISETP.NE.AND UP1, UPT, UR14, URZ, UPT ;  /* 0x0000003f0e00728c */ /* 0x000fca000bf25270 */
[----:B------:R-:W-:Y:S02]  /*0710*/  UMOV UR16, UR5 ;  /* 0x0000000500107c82 */ /* 0x000fe40008000000 */
[----:B------:R-:W-:Y:S02]  /*0720*/  @!UP0 UIADD3 UR16, -UR16, URZ, URZ ;  /* 0x0000003f10108290 */ /* 0x000fe4000fffe13f */
[----:B------:R-:W-:Y:S02]  /*0730*/  UMOV UR5, 0x3f ;  /* 0x0000003f00057882 */ /* 0x000fe40000000000 */
[----:B------:R-:W-:Y:S02]  /*0740*/  @!UP1 ULOP3.LUT UR16, URZ, UR14, URZ, 0x33, !UPT ;  /* 0x0000000e3f109292 */ /* 0x000fe4000f8e333f */
[----:B------:R-:W-:-:S04]  /*0750*/  UIADD3 UR5, UR5, UR7, URZ ;  /* 0x0000000705057290 */ /* 0x000fc8000fffe03f */
[----:B------:R-:W-:Y:S01]  /*0760*/  IMAD.U32 R0, RZ, RZ, UR16 ;  /* 0x00000010ff007e24 */ /* 0x000fe2000f8e00ff */
[----:B------:R-:W-:Y:S02]  /*0770*/  UISETP.GT.AND UP0, UPT, UR5, 0x3f, UPT ;  /* 0x0000003f0500788c */ /* 0x000fe4000bf04270 */
[----:B------:R-:W-:Y:S01]  /*0780*/  UISETP.GT.AND UP1, UPT, UR5, 0x7f, UPT ;  /* 0x0000007f0500788c */ /* 0x000fe2000bf24270 */
[----:B------:R-:W-:Y:S01]  /*0790*/  IMAD R197, R0, 0x100, R197 ;  /* 0x0000010000c57824 */ /* 0x000fe200078e02c5 */
[----:B------:R-:W-:-:S04]  /*07a0*/  USEL UR4, URZ, 0x10, !UP0 ;  /* 0x000000103f047887 */ /* 0x000fc8000c000000 */
[----:B------:R-:W-:Y:S02]  /*07b0*/  IABS R0, R197 ;  /* 0x000000c500007213 */ /* 0x000fe40000000000 */
[----:B------:R-:W-:Y:S01]  /*07c0*/  ISETP.GE.AND P4, PT, R197, RZ, PT ;  /* 0x000000ffc500720c */ /* 0x000fe20003f86270 */
[----:B------:R-:W-:Y:S01]  /*07d0*/  IMAD.U32 R12, RZ, RZ, UR4 ;  /* 0x00000004ff0c7e24 */ /* 0x000fe2000f8e00ff */
[----:B------:R-:W-:Y:S01]  /*07e0*/  PLOP3.LUT P3, PT, PT, PT, UP1, 0x80, 0x0 ;  /* 0x000000000000781c */ /* 0x000fe20003f6f018 */
[----:B------:R-:W-:-:S03]  /*07f0*/  IMAD.HI.U32 R2, R2, R0, RZ ;  /* 0x0000000002027227 */ /* 0x000fc600078e00ff */
[C---:B-1----:R-:W-:Y:S01]  /*0800*/  SEL R3, R12.reuse, RZ, !P5 ;  /* 0x000000ff0c037207 */ /* 0x042fe20006800000 */
[----:B------:R-:W-:Y:S01]  /*0810*/  IMAD.MOV R2, RZ, RZ, -R2 ;  /* 0x000000ffff027224 */ /* 0x000fe200078e0a02 */
[----:B------:R-:W-:Y:S02]  /*0820*/  SEL R4, R12, RZ, !P1 ;  /* 0x000000ff0c047207 */ /* 0x000fe40004800000 */
[----:B------:R-:W-:Y:S01]  /*0830*/  ISETP.NE.U32.AND P5, PT, R3, RZ, PT ;  /* 0x000000ff0300720c */ /* 0x000fe20003fa5070 */
[----:B------:R-:W-:Y:S01]  /*0840*/  IMAD R0, R5, R2, R0 ;  /* 0x0000000205007224 */ /* 0x000fe200078e0200 */
[----:B------:R-:W-:Y:S02]  /*0850*/  SEL R2, RZ, 0x10, P2 ;  /* 0x00000010ff027807 */ /* 0x000fe40001000000 */
[----:B------:R-:W-:Y:S02]  /*0860*/  ISETP.GE.AND P2, PT, R241, c[0x0][0x17c], PT ;  /* 0x00005f00f1007a0c */ /* 0x000fe40003f46270 */
[----:B------:R-:W-:-:S02]  /*0870*/  ISETP.GT.U32.AND P0, PT, R5, R0, PT ;  /* 0x000000000500720c */ /* 0x000fc40003f04070 */
[----:B------:R-:W-:Y:S02]  /*0880*/  SEL R2, R2, RZ, P3 ;  /* 0x000000ff02027207 */ /* 0x000fe40001800000 */
[----:B------:R-:W-:Y:S02]  /*0890*/  LOP3.LUT R3, R244, 0x38, R201, 0x48, !PT ;  /* 0x00000038f4037812 */ /* 0x000fe400078e48c9 */
[----:B------:R-:W-:Y:S02]  /*08a0*/  ISETP.NE.U32.AND P3, PT, R2, RZ, PT ;  /* 0x000000ff0200720c */ /* 0x000fe40003f65070 */
[----:B------:R-:W-:Y:S02]  /*08b0*/  ISETP.NE.U32.AND P1, PT, R4, RZ, PT ;  /* 0x000000ff0400720c */ /* 0x000fe40003f25070 */
[----:B------:R-:W-:Y:S02]  /*08c0*/  LOP3.LUT R234, R3, 0x7c0, R244, 0xf8, !PT ;  /* 0x000007c003ea7812 */ /* 0x000fe400078ef8f4 */
[----:B------:R-:W-:Y:S01]  /*08d0*/  SEL R4, R12, RZ, !P6 ;  /* 0x000000ff0c047207 */ /* 0x000fe20007000000 */
[----:B------:R-:W-:-:S02]  /*08e0*/  @!P0 IMAD.IADD R0, R0, 0x1, -R5 ;  /* 0x0000000100008824 */ /* 0x000fc400078e0a05 */
[----:B------:R-:W-:Y:S01]  /*08f0*/  IMAD.SHL.U32 R234, R234, 0x2, RZ ;  /* 0x00000002eaea7824 */ /* 0x000fe200078e00ff */
[----:B------:R-:W-:Y:S02]  /*0900*/  ISETP.NE.U32.AND P6, PT, R4, RZ, PT ;  /* 0x000000ff0400720c */ /* 0x000fe40003fc5070 */
[----:B------:R-:W-:-:S13]  /*0910*/  ISETP.GT.U32.AND P0, PT, R5, R0, PT ;  /* 0x000000000500720c */ /* 0x000fda0003f04070 */
[----:B------:R-:W-:Y:S01]  /*0920*/  @!P0 IMAD.IADD R0, R0, 0x1, -R5 ;  /* 0x0000000100008824 */ /* 0x000fe200078e0a05 */
[----:B------:R-:W-:Y:S02]  /*0930*/  ISETP.GE.AND P0, PT, R242, c[0x0][0x17c], PT ;  /* 0x00005f00f2007a0c */ /* 0x000fe40003f06270 */
[----:B------:R-:W-:Y:S01]  /*0940*/  LOP3.LUT R5, R233, 0xf8, R244, 0x78, !PT ;  /* 0x000000f8e9057812 */ /* 0x000fe200078e78f4 */
[----:B------:R-:W-:Y:S01]  /*0950*/  @!P4 IMAD.MOV R0, RZ, RZ, -R0 ;  /* 0x000000ffff00c224 */ /* 0x000fe200078e0a00 */
[----:B------:R-:W-:Y:S02]  /*0960*/  SEL R2, R12, RZ, !P0 ;  /* 0x000000ff0c027207 */ /* 0x000fe40004000000 */
[----:B------:R-:W-:Y:S01]  /*0970*/  ISETP.NE.AND P4, PT, RZ, c[0x0][0x178], PT ;  /* 0x00005e00ff007a0c */ /* 0x000fe20003f85270 */
[----:B------:R-:W-:Y:S01]  /*0980*/  IMAD R5, R242, 0x100, R5 ;  /* 0x00000100f2057824 */ /* 0x000fe200078e0205 */
[----:B------:R-:W-:Y:S02]  /*0990*/  ISETP.NE.U32.AND P0, PT, R2, RZ, PT ;  /* 0x000000ff0200720c */ /* 0x000fe40003f05070 */
[----:B------:R-:W-:Y:S01]  /*09a0*/  SEL R2, R12, RZ, !P2 ;  /* 0x000000ff0c027207 */ /* 0x000fe20005000000 */
[----:B------:R-:W-:-:S03]  /*09b0*/  IMAD.SHL.U32 R232, R5, 0x2, RZ ;  /* 0x0000000205e87824 */ /* 0x000fc600078e00ff */
[----:B------:R-:W-:Y:S01]  /*09c0*/  ISETP.NE.U32.AND P2, PT, R2, RZ, PT ;  /* 0x000000ff0200720c */ /* 0x000fe20003f45070 */
[----:B------:R-:W-:-:S04]  /*09d0*/  IMAD.WIDE.U32 R2, R245, R198, c[0x0][0x160] ;  /* 0x00005800f5027625 */ /* 0x000fc800078e00c6 */
[----:B------:R-:W-:Y:S01]  /*09e0*/  @!P4 LOP3.LUT R0, RZ, c[0x0][0x178], RZ, 0x33, !PT ;  /* 0x00005e00ff00ca12 */ /* 0x000fe200078e33ff */
[----:B------:R1:W-:Y:S01]  /*09f0*/  LDGSTS.E.BYPASS.128 [R234+0x10000], [R2.64], P1 ;  /* 0x1000000002ea7fae */ /* 0x0003e20008901c52 */
[----:B------:R-:W-:-:S03]  /*0a00*/  ISETP.GE.AND P4, PT, R238, c[0x0][0x17c], PT ;  /* 0x00005f00ee007a0c */ /* 0x000fc60003f86270 */
[----:B------:R1:W-:Y:S01]  /*0a10*/  LDGSTS.E.BYPASS.128 [R234+0x11000], [R2.64], P1 ;  /* 0x1100000002ea7fae */ /* 0x0003e20008901c52 */
[----:B------:R-:W-:Y:S01]  /*0a20*/  SEL R6, R12, RZ, !P4 ;  /* 0x000000ff0c067207 */ /* 0x000fe20006000000 */
[--C-:B------:R-:W-:Y:S01]  /*0a30*/  IMAD R21, R242, c[0x0][0x184], R0.reuse ;  /* 0x00006100f2157a24 */ /* 0x100fe200078e0200 */
[----:B------:R-:W-:Y:S01]  /*0a40*/  ISETP.GE.AND P4, PT, R236, c[0x0][0x17c], PT ;  /* 0x00005f00ec007a0c */ /* 0x000fe20003f86270 */
[----:B------:R1:W-:Y:S01]  /*0a50*/  LDGSTS.E.BYPASS.128 [R234+0x12000], [R2.64], P1 ;  /* 0x1200000002ea7fae */ /* 0x0003e20008901c52 */
[----:B------:R-:W-:Y:S02]  /*0a60*/  IMAD R183, R239, c[0x0][0x184], R0 ;  /* 0x00006100efb77a24 */ /* 0x000fe400078e0200 */
[C---:B------:R-:W-:Y:S01]  /*0a70*/  SEL R8, R12.reuse, RZ, !P4 ;  /* 0x000000ff0c087207 */ /* 0x040fe20006000000 */
[----:B------:R1:W-:Y:S01]  /*0a80*/  LDGSTS.E.BYPASS.128 [R234+0x13000], [R2.64], P1 ;  /* 0x1300000002ea7fae */ /* 0x0003e20008901c52 */
[----:B------:R-:W-:Y:S01]  /*0a90*/  ISETP.GE.AND P1, PT, R237, c[0x0][0x17c], PT ;  /* 0x00005f00ed007a0c */ /* 0x000fe20003f26270 */
[-C--:B------:R-:W-:Y:S01]  /*0aa0*/  IMAD.WIDE R4, R21, R198.reuse, c[0x0][0x168] ;  /* 0x00005a0015047625 */ /* 0x080fe200078e02c6 */
[----:B------:R-:W-:Y:S01]  /*0ab0*/  ISETP.GE.AND P4, PT, R245, UR8, PT ;  /* 0x00000008f5007c0c */ /* 0x000fe2000bf86270 */
[----:B------:R-:W0:Y:S01]  /*0ac0*/  LDGDEPBAR ;  /* 0x00000000000079af */ /* 0x000e220000000000 */
[----:B------:R-:W-:Y:S01]  /*0ad0*/  SEL R7, R12, RZ, !P1 ;  /* 0x000000ff0c077207 */ /* 0x000fe20004800000 */
[C---:B------:R-:W-:Y:S01]  /*0ae0*/  IMAD R23, R18.reuse, 0x8, R21 ;  /* 0x0000000812177824 */ /* 0x040fe200078e0215 */
[----:B------:R-:W-:Y:S01]  /*0af0*/  ISETP.GE.AND P1, PT, R235, c[0x0][0x17c], PT ;  /* 0x00005f00eb007a0c */ /* 0x000fe20003f26270 */
[----:B------:R3:W-:Y:S01]  /*0b00*/  LDGSTS.E.BYPASS.128 [R232], [R4.64], P0 ;  /* 0x0000000004e87fae */ /* 0x0007e20008101c52 */
[----:B------:R-:W-:Y:S01]  /*0b10*/  SEL R9, RZ, 0x10, P4 ;  /* 0x00000010ff097807 */ /* 0x000fe20002000000 */
[----:B------:R-:W-:Y:S01]  /*0b20*/  IMAD R181, R18, 0x8, R23 ;  /* 0x0000000812b57824 */ /* 0x000fe200078e0217 */
[----:B------:R-:W-:Y:S01]  /*0b30*/  SEL R12, R12, RZ, !P1 ;  /* 0x000000ff0c0c7207 */ /* 0x000fe20004800000 */
[----:B------:R-:W-:Y:S01]  /*0b40*/  IMAD.WIDE R10, R183, R198, c[0x0][0x168] ;  /* 0x00005a00b70a7625 */ /* 0x000fe200078e02c6 */
[----:B------:R-:W-:-:S02]  /*0b50*/  PLOP3.LUT P1, PT, PT, PT, UP1, 0x80, 0x0 ;  /* 0x000000000000781c */ /* 0x000fc40003f2f018 */
[----:B------:R-:W-:Y:S01]  /*0b60*/  ISETP.GE.AND P0, PT, R242, UR8, PT ;  /* 0x00000008f2007c0c */ /* 0x000fe2000bf06270 */
[C---:B------:R-:W-:Y:S01]  /*0b70*/  IMAD R189, R18.reuse, 0x10, R181 ;  /* 0x0000001012bd7824 */ /* 0x040fe200078e02b5 */
[----:B------:R-:W-:Y:S01]  /*0b80*/  SEL R14, R9, RZ, P1 ;  /* 0x000000ff090e7207 */ /* 0x000fe20000800000 */
[----:B------:R-:W-:Y:S01]  /*0b90*/  IMAD R195, R235, c[0x0][0x184], R0 ;  /* 0x00006100ebc37a24 */ /* 0x000fe200078e0200 */
[----:B------:R-:W-:Y:S01]  /*0ba0*/  SEL R9, RZ, 0x10, P0 ;  /* 0x00000010ff097807 */ /* 0x000fe20000000000 */
[----:B------:R-:W-:Y:S01]  /*0bb0*/  IMAD R191, R18, 0x8, R189 ;  /* 0x0000000812bf7824 */ /* 0x000fe200078e02bd */
[----:B------:R-:W-:Y:S02]  /*0bc0*/  PLOP3.LUT P0, PT, PT, PT, UP1, 0x80, 0x0 ;  /* 0x000000000000781c */ /* 0x000fe40003f0f018 */
[----:B------:R-:W-:Y:S01]  /*0bd0*/  ISETP.NE.U32.AND P4, PT, R6, RZ, PT ;  /* 0x000000ff0600720c */ /* 0x000fe20003f85070 */
[----:B------:R-:W-:Y:S01]  /*0be0*/  IMAD R193, R18, 0x8, R191 ;  /* 0x0000000812c17824 */ /* 0x000fe200078e02bf */
[----:B------:R-:W-:Y:S01]  /*0bf0*/  ISETP.NE.U32.AND P1, PT, R7, RZ, PT ;  /* 0x000000ff0700720c */ /* 0x000fe20003f25070 */
[----:B------:R-:W-:Y:S01]  /*0c00*/  IMAD.WIDE R6, R23, R198, c[0x0][0x168] ;  /* 0x00005a0017067625 */ /* 0x000fe200078e02c6 */
[----:B------:R-:W-:-:S02]  /*0c10*/  SEL R20, R9, RZ, P0 ;  /* 0x000000ff09147207 */ /* 0x000fc40000000000 */
[----:B------:R-:W-:Y:S01]  /*0c20*/  ISETP.NE.U32.AND P0, PT, R8, RZ, PT ;  /* 0x000000ff0800720c */ /* 0x000fe20003f05070 */
[-C--:B------:R-:W-:Y:S01]  /*0c30*/  IMAD.WIDE R8, R181, R198.reuse, c[0x0][0x168] ;  /* 0x00005a00b5087625 */ /* 0x080fe200078e02c6 */
[----:B------:R4:W-:Y:S01]  /*0c40*/  LDGSTS.E.BYPASS.128 [R232+0x1000], [R6.64], P2 ;  /* 0x0100000006e87fae */ /* 0x0009e20009101c52 */
[----:B------:R-:W-:Y:S02]  /*0c50*/  ISETP.NE.U32.AND P2, PT, R12, RZ, PT ;  /* 0x000000ff0c00720c */ /* 0x000fe40003f45070 */
[-C--:B------:R-:W-:Y:S01]  /*0c60*/  IMAD.WIDE R12, R189, R198.reuse, c[0x0][0x168] ;  /* 0x00005a00bd0c7625 */ /* 0x080fe200078e02c6 */
[----:B------:R5:W-:Y:S01]  /*0c70*/  LDGSTS.E.BYPASS.128 [R232+0x2000], [R8.64], P5 ;  /* 0x0200000008e87fae */ /* 0x000be2000a901c52 */
[----:B------:R-:W-:Y:S02]  /*0c80*/  ISETP.GE.AND P5, PT, R241, UR8, PT ;  /* 0x00000008f1007c0c */ /* 0x000fe4000bfa6270 */
[----:B------:R-:W-:Y:S01]  /*0c90*/  IMAD.WIDE R18, R195, R198, c[0x0][0x168] ;  /* 0x00005a00c3127625 */ /* 0x000fe200078e02c6 */
[----:B------:R1:W-:Y:S01]  /*0ca0*/  LDGSTS.E.BYPASS.128 [R232+0x3000], [R10.64], P6 ;  /* 0x030000000ae87fae */ /* 0x0003e2000b101c52 */
[----:B------:R-:W-:-:S02]  /*0cb0*/  ISETP.GE.AND P6, PT, R235, UR8, PT ;  /* 0x00000008eb007c0c */ /* 0x000fc4000bfc6270 */
[----:B------:R-:W-:Y:S01]  /*0cc0*/  SEL R16, RZ, 0x10, P5 ;  /* 0x00000010ff107807 */ /* 0x000fe20002800000 */
[----:B------:R1:W-:Y:S01]  /*0cd0*/  LDGSTS.E.BYPASS.128 [R232+0x4000], [R12.64], P4 ;  /* 0x040000000ce87fae */ /* 0x0003e2000a101c52 */
[----:B------:R-:W-:Y:S02]  /*0ce0*/  PLOP3.LUT P5, PT, PT, PT, UP1, 0x80, 0x0 ;  /* 0x000000000000781c */ /* 0x000fe40003faf018 */
[----:B------:R-:W-:Y:S01]  /*0cf0*/  SEL R15, RZ, 0x10, P6 ;  /* 0x00000010ff0f7807 */ /* 0x000fe20003000000 */
[----:B-----5:R-:W-:Y:S01]  /*0d00*/  IMAD.WIDE R8, R25, 0x2, R8 ;  /* 0x0000000219087825 */ /* 0x020fe200078e0208 */
[----:B------:R-:W-:Y:S02]  /*0d10*/  PLOP3.LUT P6, PT, PT, PT, UP1, 0x80, 0x0 ;  /* 0x000000000000781c */ /* 0x000fe40003fcf018 */
[----:B------:R-:W-:Y:S02]  /*0d20*/  SEL R17, R15, RZ, P5 ;  /* 0x000000ff0f117207 */ /* 0x000fe40002800000 */
[----:B------:R-:W-:Y:S01]  /*0d30*/  ISETP.NE.U32.AND P4, PT, R14, RZ, PT ;  /* 0x000000ff0e00720c */ /* 0x000fe20003f85070 */
[----:B------:R-:W-:Y:S01]  /*0d40*/  IMAD.WIDE R14, R191, R198, c[0x0][0x168] ;  /* 0x00005a00bf0e7625 */ /* 0x000fe200078e02c6 */
[----:B------:R-:W-:-:S02]  /*0d50*/  ISETP.NE.U32.AND P5, PT, R17, RZ, PT ;  /* 0x000000ff1100720c */ /* 0x000fc40003fa5070 */
[----:B------:R-:W-:Y:S01]  /*0d60*/  SEL R0, R16, RZ, P6 ;  /* 0x000000ff10007207 */ /* 0x000fe20003000000 */
[----:B------:R-:W-:Y:S01]  /*0d70*/  IMAD.WIDE R16, R193, R198, c[0x0][0x168] ;  /* 0x00005a00c1107625 */ /* 0x000fe200078e02c6 */
[----:B------:R5:W-:Y:S01]  /*0d80*/  LDGSTS.E.BYPASS.128 [R232+0x5000], [R14.64], P1 ;  /* 0x050000000ee87fae */ /* 0x000be20008901c52 */
[----:B------:R-:W-:Y:S02]  /*0d90*/  ISETP.NE.U32.AND P6, PT, R20, RZ, PT ;  /* 0x000000ff1400720c */ /* 0x000fe40003fc5070 */
[----:B------:R-:W-:Y:S01]  /*0da0*/  ISETP.NE.U32.AND P1, PT, R0, RZ, PT ;  /* 0x000000ff0000720c */ /* 0x000fe20003f25070 */
[----:B------:R2:W-:Y:S01]  /*0db0*/  LDGSTS.E.BYPASS.128 [R232+0x6000], [R16.64], P0 ;  /* 0x0600000010e87fae */ /* 0x0005e20008101c52 */
[----:B------:R-:W-:Y:S01]  /*0dc0*/  ISETP.GE.AND P0, PT, R240, UR8, PT ;  /* 0x00000008f0007c0c */ /* 0x000fe2000bf06270 */
[----:B-1----:R-:W-:Y:S02]  /*0dd0*/  IMAD.WIDE R12, R27, 0x2, R12 ;  /* 0x000000021b0c7825 */ /* 0x002fe400078e020c */
[----:B------:R1:W-:Y:S01]  /*0de0*/  LDGSTS.E.BYPASS.128 [R232+0x7000], [R18.64], P2 ;  /* 0x0700000012e87fae */ /* 0x0003e20009101c52 */
[----:B------:R-:W-:-:S02]  /*0df0*/  PLOP3.LUT P2, PT, PT, PT, UP1, 0x80, 0x0 ;  /* 0x000000000000781c */ /* 0x000fc40003f4f018 */
[----:B------:R-:W-:Y:S01]  /*0e00*/  SEL R0, RZ, 0x10, P0 ;  /* 0x00000010ff007807 */ /* 0x000fe20000000000 */
[----:B------:R-:W0:Y:S04]  /*0e10*/  LDGDEPBAR ;  /* 0x00000000000079af */ /* 0x000e280000000000 */
[----:B------:R-:W-:Y:S01]  /*0e20*/  BAR.SYNC.DEFER_BLOCKING 0x0 ;  /* 0x0000000000007b1d */ /* 0x000fe20000010000 */
[----:B------:R-:W-:Y:S01]  /*0e30*/  SEL R0, R0, RZ, P2 ;  /* 0x000000ff00007207 */ /* 0x000fe20001000000 */
[----:B-----5:R-:W-:Y:S01]  /*0e40*/  IMAD.WIDE R14, R29, 0x2, R14 ;  /* 0x000000021d0e7825 */ /* 0x020fe200078e020e */
[----:B------:R-:W-:Y:S02]  /*0e50*/  ISETP.GE.AND P2, PT, R237, UR8, PT ;  /* 0x00000008ed007c0c */ /* 0x000fe4000bf46270 */
[----:B------:R-:W-:Y:S01]  /*0e60*/  PLOP3.LUT P0, PT, PT, PT, UP1, 0x80, 0x0 ;  /* 0x000000000000781c */ /* 0x000fe20003f0f018 */
[----:B--2---:R-:W-:-:S04]  /*0e70*/  IMAD.WIDE R16, R31, 0x2, R16 ;  /* 0x000000021f107825 */ /* 0x004fc800078e0210 */
[----:B-1----:R-:W-:Y:S01]  /*0e80*/  IMAD.WIDE R18, R25, 0x2, R18 ;  /* 0x0000000219127825 */ /* 0x002fe200078e0212 */
[----:B------:R-:W-:Y:S01]  /*0e90*/  @!PT LDS RZ, [RZ] ;  /* 0x00000000fffff984 */ /* 0x000fe20000000800 */
[----:B------:R-:W-:Y:S01]  /*0ea0*/  @!PT LDS RZ, [RZ] ;  /* 0x00000000fffff984 */ /* 0x000fe20000000800 */
[----:B------:R-:W-:Y:S01]  /*0eb0*/  @!PT LDS RZ, [RZ] ;  /* 0x00000000fffff984 */ /* 0x000fe20000000800 */
[----:B------:R1:W-:Y:S04]  /*0ec0*/  LDGSTS.E.BYPASS.128 [R234+0x14000], [R2.64+0x80], P4 ;  /* 0x1400008002ea7fae */ /* 0x0003e8000a101c52 */
[----:B------:R1:W-:Y:S04]  /*0ed0*/  LDGSTS.E.BYPASS.128 [R234+0x15000], [R2.64+0x80], P4 ;  /* 0x1500008002ea7fae */ /* 0x0003e8000a101c52 */
[----:B------:R1:W-:Y:S04]  /*0ee0*/  LDGSTS.E.BYPASS.128 [R234+0x16000], [R2.64+0x80], P4 ;  /* 0x1600008002ea7fae */ /* 0x0003e8000a101c52 */
[----:B------:R1:W-:Y:S01]  /*0ef0*/  LDGSTS.E.BYPASS.128 [R234+0x17000], [R2.64+0x80], P4 ;  /* 0x1700008002ea7fae */ /* 0x0003e2000a101c52 */
[----:B------:R-:W-:-:S03]  /*0f00*/  ISETP.GE.AND P4, PT, R238, UR8, PT ;  /* 0x00000008ee007c0c */ /* 0x000fc6000bf86270 */
[----:B------:R-:W0:Y:S01]  /*0f10*/  LDGDEPBAR ;  /* 0x00000000000079af */ /* 0x000e220000000000 */
[----:B------:R-:W-:Y:S02]  /*0f20*/  SEL R20, RZ, 0x10, P4 ;  /* 0x00000010ff147807 */ /* 0x000fe40002000000 */
[----:B------:R-:W-:Y:S02]  /*0f30*/  PLOP3.LUT P4, PT, PT, PT, UP1, 0x80, 0x0 ;  /* 0x000000000000781c */ /* 0x000fe40003f8f018 */
[----:B------:R-:W-:Y:S02]  /*0f40*/  SEL R20, R20, RZ, P0 ;  /* 0x000000ff14147207 */ /* 0x000fe40000000000 */
[----:B------:R-:W-:Y:S01]  /*0f50*/  ISETP.NE.U32.AND P0, PT, R0, RZ, PT ;  /* 0x000000ff0000720c */ /* 0x000fe20003f05070 */
[----:B-1----:R-:W-:Y:S01]  /*0f60*/  IMAD.U32 R3, RZ, RZ, UR6 ;  /* 0x00000006ff037e24 */ /* 0x002fe2000f8e00ff */
[----:B------:R-:W-:Y:S02]  /*0f70*/  SEL R2, RZ, 0x10, P2 ;  /* 0x00000010ff027807 */ /* 0x000fe40001000000 */
[----:B------:R-:W-:Y:S01]  /*0f80*/  ISETP.GE.AND P2, PT, R236, UR8, PT ;  /* 0x00000008ec007c0c */ /* 0x000fe2000bf46270 */
[----:B---3--:R-:W-:Y:S01]  /*0f90*/  IMAD.WIDE R4, R3, 0x2, R4 ;  /* 0x0000000203047825 */ /* 0x008fe200078e0204 */
[----:B------:R-:W-:-:S02]  /*0fa0*/  SEL R2, R2, RZ, P4 ;  /* 0x000000ff02027207 */ /* 0x000fc40002000000 */
[----:B------:R-:W-:Y:S01]  /*0fb0*/  SEL R0, RZ, 0x10, P2 ;  /* 0x00000010ff007807 */ /* 0x000fe20001000000 */
[C---:B----4-:R-:W-:Y:S01]  /*0fc0*/  IMAD.WIDE R6, R3.reuse, 0x2, R6 ;  /* 0x0000000203067825 */ /* 0x050fe200078e0206 */
[----:B------:R-:W-:Y:S01]  /*0fd0*/  PLOP3.LUT P2, PT, PT, PT, UP1, 0x80, 0x0 ;  /* 0x000000000000781c */ /* 0x000fe20003f4f018 */
[----:B------:R1:W-:Y:S01]  /*0fe0*/  LDGSTS.E.BYPASS.128 [R232+0x8000], [R4.64], P6 ;  /* 0x0800000004e87fae */ /* 0x0003e2000b101c52 */
[----:B------:R-:W-:Y:S01]  /*0ff0*/  ISETP.NE.U32.AND P4, PT, R20, RZ, PT ;  /* 0x000000ff1400720c */ /* 0x000fe20003f85070 */
[----:B------:R-:W-:Y:S01]  /*1000*/  IMAD.WIDE R10, R3, 0x2, R10 ;  /* 0x00000002030a7825 */ /* 0x000fe200078e020a */
[----:B------:R-:W-:Y:S01]  /*1010*/  SEL R0, R0, RZ, P2 ;  /* 0x000000ff00007207 */ /* 0x000fe20001000000 */
[----:B------:R1:W-:Y:S01]  /*1020*/  LDGSTS.E.BYPASS.128 [R232+0x9000], [R6.64], P1 ;  /* 0x0900000006e87fae */ /* 0x0003e20008901c52 */
[----:B------:R-:W-:Y:S02]  /*1030*/  ISETP.NE.U32.AND P2, PT, R2, RZ, PT ;  /* 0x000000ff0200720c */ /* 0x000fe40003f45070 */
[----:B------:R-:W-:Y:S01]  /*1040*/  ISETP.NE.U32.AND P6, PT, R0, RZ, PT ;  /* 0x000000ff0000720c */ /* 0x000fe20003fc5070 */
[----:B------:R1:W-:Y:S01]  /*1050*/  LDGSTS.E.BYPASS.128 [R232+0xa000], [R8.64], P0 ;  /* 0x0a00000008e87fae */ /* 0x0003e20008101c52 */
[----:B------:R-:W-:-:S03]  /*1060*/  PLOP3.LUT P0, PT, PT, PT, UP0, 0x80, 0x0 ;  /* 0x000000000000781c */ /* 0x000fc60003f0f008 */
[----:B------:R1:W-:Y:S04]  /*1070*/  LDGSTS.E.BYPASS.128 [R232+0xb000], [R10.64], P3 ;  /* 0x0b0000000ae87fae */ /* 0x0003e80009901c52 */
[----:B------:R1:W-:Y:S04]  /*1080*/  LDGSTS.E.BYPASS.128 [R232+0xc000], [R12.64], P4 ;  /* 0x0c0000000ce87fae */ /* 0x0003e8000a101c52 */
[----:B------:R1:W-:Y:S04]  /*1090*/  LDGSTS.E.BYPASS.128 [R232+0xd000], [R14.64], P2 ;  /* 0x0d0000000ee87fae */ /* 0x0003e80009101c52 */
[----:B------:R1:W-:Y:S04]  /*10a0*/  LDGSTS.E.BYPASS.128 [R232+0xe000], [R16.64], P6 ;  /* 0x0e00000010e87fae */ /* 0x0003e8000b101c52 */
[----:B------:R1:W-:Y:S04]  /*10b0*/  LDGSTS.E.BYPASS.128 [R232+0xf000], [R18.64], P5 ;  /* 0x0f00000012e87fae */ /* 0x0003e8000a901c52 */
[----:B------:R-:W0:Y:S01]  /*10c0*/  LDGDEPBAR ;  /* 0x00000000000079af */ /* 0x000e220000000000 */
[----:B------:R-:W-:Y:S05]  /*10d0*/  @P0 BRA `(.L_x_0) ;  /* 0x000003c000000947 */ /* 0x000fea0003800000 */
[----:B------:R-:W-:Y:S01]  /*10e0*/  LOP3.LUT R202, R202, 0x18, RZ, 0xc0, !PT ;  /* 0x00000018caca7812 */ /* 0x000fe200078ec0ff */
[----:B------:R-:W-:Y:S01]  /*10f0*/  IMAD.SHL.U32 R203, R201, 0x40, RZ ;  /* 0x00000040c9cb7824 */ /* 0x000fe200078e00ff */
[----:B-1----:R-:W-:Y:S01]  /*1100*/  CS2R R4, SRZ ;  /* 0x0000000000047805 */ /* 0x002fe2000001ff00 */
[----:B------:R-:W-:Y:S01]  /*1110*/  IMAD.MOV.U32 R160, RZ, RZ, RZ ;  /* 0x000000ffffa07224 */ /* 0x000fe200078e00ff */
[----:B------:R-:W-:Y:S01]  /*1120*/  CS2R R128, SRZ ;  /* 0x0000000000807805 */ /* 0x000fe2000001ff00 */
        /* <DEDUP_REMOVED lines=10> */
[----:B------:R-:W-:-:S02]  /*11d0*/  IMAD.MOV.U32 R104, RZ, RZ, RZ ;  /* 0x000000ffff687224 */ /* 0x000fc400078e00ff */
[----:B------:R-:W-:Y:S02]  /*11e0*/  IMAD.MOV.U32 R106, RZ, RZ, RZ ;  /* 0x000000ffff6a7224 */ /* 0x000fe400078e00ff */
[----:B------:R-:W-:Y:S02]  /*11f0*/  IMAD.MOV.U32 R100, RZ, RZ, RZ ;  /* 0x000000ffff647224 */ /* 0x000fe400078e00ff */
[----:B------:R-:W-:Y:S02]  /*1200*/  IMAD.MOV.U32 R102, RZ, RZ, RZ ;  /* 0x000000ffff667224 */ /* 0x000fe400078e00ff */
[----:B------:R-:W-:Y:S02]  /*1210*/  IMAD.MOV.U32 R96, RZ, RZ, RZ ;  /* 0x000000ffff607224 */ /* 0x000fe400078e00ff */
[----:B------:R-:W-:Y:S02]  /*1220*/  IMAD.MOV.U32 R98, RZ, RZ, RZ ;  /* 0x000000ffff627224 */ /* 0x000fe400078e00ff */
        /* <DEDUP_REMOVED lines=37> */
[----:B------:R-:W-:Y:S01]  /*1480*/  IMAD.MOV.U32 R146, RZ, RZ, RZ ;  /* 0x000000ffff927224 */ /* 0x000fe200078e00ff */
[----:B------:R-:W-:Y:S05]  /*1490*/  BRA `(.L_x_1) ;  /* 0x00001fb000007947 */ /* 0x000fea0003800000 */
.L_x_0:
[C---:B------:R-:W-:Y:S01]  /*14a0*/  LOP3.LUT R2, R201.reuse, 0x3, RZ, 0xc0, !PT ;  /* 0x00000003c9027812 */ /* 0x040fe200078ec0ff */
[C---:B------:R-:W-:Y:S01]  /*14b0*/  IMAD.SHL.U32 R203, R201.reuse, 0x40, RZ ;  /* 0x00000040c9cb7824 */ /* 0x040fe200078e00ff */
[----:B------:R-:W-:Y:S01]  /*14c0*/  SHF.R.S32.HI R0, RZ, 0x2, R201 ;  /* 0x00000002ff007819 */ /* 0x000fe200000114c9 */
[----:B-1----:R-:W-:Y:S01]  /*14d0*/  IMAD.MOV.U32 R6, RZ, RZ, 0x10 ;  /* 0x00000010ff067424 */ /* 0x002fe200078e00ff */
[----:B------:R-:W-:Y:S01]  /*14e0*/  ULDC.64 UR8, c[0x0][0x168] ;  /* 0x00005a0000087ab9 */ /* 0x000fe20000000a00 */
[----:B------:R-:W-:Y:S01]  /*14f0*/  IMAD R3, R2, 0x48, RZ ;  /* 0x0000004802037824 */ /* 0x000fe200078e02ff */
[----:B------:R-:W-:Y:S01]  /*1500*/  SGXT R0, R0, 0x1 ;  /* 0x000000010000781a */ /* 0x000fe20000000200 */
[----:B------:R-:W-:Y:S01]  /*1510*/  IMAD R5, R2, 0x108, RZ ;  /* 0x0000010802057824 */ /* 0x000fe200078e02ff */
[----:B------:R-:W-:Y:S01]  /*1520*/  ULEA UR11, UP0, UR6, UR8, 0x2 ;  /* 0x00000008060b7291 */ /* 0x000fe2000f80103f */
[----:B------:R-:W-:Y:S01]  /*1530*/  IMAD.SHL.U32 R7, R201, 0x100, RZ ;  /* 0x00000100c9077824 */ /* 0x000fe200078e00ff */
[--C-:B------:R-:W-:Y:S01]  /*1540*/  LOP3.LUT R2, R3, 0x120, R0.reuse, 0x78, !PT ;  /* 0x0000012003027812 */ /* 0x100fe200078e7800 */
[----:B------:R-:W-:Y:S01]  /*1550*/  UIADD3 UR8, UR7, -0x80, URZ ;  /* 0xffffff8007087890 */ /* 0x000fe2000fffe03f */
[----:B------:R-:W-:Y:S01]  /*1560*/  LOP3.LUT R3, R201, 0x7, RZ, 0xc0, !PT ;  /* 0x00000007c9037812 */ /* 0x000fe200078ec0ff */
[----:B------:R-:W-:Y:S01]  /*1570*/  IMAD.U32 R231, RZ, RZ, UR17 ;  /* 0x00000011ffe77e24 */ /* 0x000fe2000f8e00ff */
[----:B------:R-:W-:Y:S01]  /*1580*/  LOP3.LUT R4, R5, 0x420, R0, 0x78, !PT ;  /* 0x0000042005047812 */ /* 0x000fe200078e7800 */
[----:B------:R-:W-:Y:S01]  /*1590*/  USHF.R.S32.HI UR7, URZ, 0x1f, UR5 ;  /* 0x0000001f3f077899 */ /* 0x000fe20008011405 */
[----:B------:R-:W-:Y:S01]  /*15a0*/  SHF.R.U32.HI R5, RZ, 0x1, R243 ;  /* 0x00000001ff057819 */ /* 0x000fe200000116f3 */
[----:B------:R-:W-:Y:S01]  /*15b0*/  USHF.R.S32.HI UR10, URZ, 0x1f, UR6 ;  /* 0x0000001f3f0a7899 */ /* 0x000fe20008011406 */
[----:B------:R-:W-:Y:S01]  /*15c0*/  LOP3.LUT R0, R2, 0x200, R203, 0xf8, !PT ;  /* 0x0000020002007812 */ /* 0x000fe200078ef8cb */
[----:B------:R-:W-:Y:S01]  /*15d0*/  IMAD.WIDE.U32 R2, R3, R6, c[0x0][0x160] ;  /* 0x0000580003027625 */ /* 0x000fe200078e0006 */
[----:B------:R-:W-:Y:S01]  /*15e0*/  LOP3.LUT R7, R4, 0x1800, R7, 0xf8, !PT ;  /* 0x0000180004077812 */ /* 0x000fe200078ef807 */
[----:B------:R-:W-:Y:S01]  /*15f0*/  ULEA.HI UR7, UR7, UR5, URZ, 0x6 ;  /* 0x0000000507077291 */ /* 0x000fe2000f8f303f */
[----:B------:R-:W-:Y:S01]  /*1600*/  LOP3.LUT R0, R0, R5, RZ, 0x3c, !PT ;  /* 0x0000000500007212 */ /* 0x000fe200078e3cff */
[----:B------:R-:W-:Y:S01]  /*1610*/  CS2R R160, SRZ ;  /* 0x0000000000a07805 */ /* 0x000fe2000001ff00 */
[----:B------:R-:W-:Y:S01]  /*1620*/  IADD3 R200, P0, R2, 0x100, RZ ;  /* 0x0000010002c87810 */ /* 0x000fe20007f1e0ff */
[----:B------:R-:W-:Y:S01]  /*1630*/  USHF.R.S32.HI UR7, URZ, 0x6, UR7 ;  /* 0x000000063f077899 */ /* 0x000fe20008011407 */
[----:B------:R-:W-:Y:S01]  /*1640*/  SHF.R.S32.HI R196, RZ, 0x1f, R195 ;  /* 0x0000001fffc47819 */ /* 0x000fe200000114c3 */
[----:B------:R-:W-:Y:S01]  /*1650*/  IMAD R231, R231, 0x8, R0 ;  /* 0x00000008e7e77824 */ /* 0x000fe200078e0200 */
[----:B------:R-:W-:Y:S01]  /*1660*/  SHF.R.S32.HI R194, RZ, 0x1f, R193 ;  /* 0x0000001fffc27819 */ /* 0x000fe200000114c1 */
[----:B------:R-:W-:Y:S01]  /*1670*/  IMAD.X R199, RZ, RZ, R3, P0 ;  /* 0x000000ffffc77224 */ /* 0x000fe200000e0603 */
[----:B------:R-:W-:Y:S01]  /*1680*/  SHF.R.S32.HI R192, RZ, 0x1f, R191 ;  /* 0x0000001fffc07819 */ /* 0x000fe200000114bf */
[----:B------:R-:W-:Y:S01]  /*1690*/  IMAD.SHL.U32 R3, R23, 0x2, RZ ;  /* 0x0000000217037824 */ /* 0x000fe200078e00ff */
[----:B------:R-:W-:Y:S01]  /*16a0*/  SHF.R.S32.HI R190, RZ, 0x1f, R189 ;  /* 0x0000001fffbe7819 */ /* 0x000fe200000114bd */
[----:B------:R-:W-:Y:S01]  /*16b0*/  IMAD.SHL.U32 R0, R21, 0x2, RZ ;  /* 0x0000000215007824 */ /* 0x000fe200078e00ff */
[----:B------:R-:W-:Y:S01]  /*16c0*/  SHF.R.S32.HI R188, RZ, 0x1f, R183 ;  /* 0x0000001fffbc7819 */ /* 0x000fe200000114b7 */
[----:B------:R-:W-:Y:S01]  /*16d0*/  CS2R R162, SRZ ;  /* 0x0000000000a27805 */ /* 0x000fe2000001ff00 */
[----:B------:R-:W-:Y:S01]  /*16e0*/  SHF.R.S32.HI R182, RZ, 0x1f, R181 ;  /* 0x0000001fffb67819 */ /* 0x000fe200000114b5 */
[----:B------:R-:W-:Y:S01]  /*16f0*/  CS2R R156, SRZ ;  /* 0x00000000009c7805 */ /* 0x000fe2000001ff00 */
[----:B------:R-:W-:Y:S01]  /*1700*/  SHF.R.S32.HI R180, RZ, 0x1f, R23 ;  /* 0x0000001fffb47819 */ /* 0x000fe20000011417 */
[----:B------:R-:W-:Y:S01]  /*1710*/  CS2R R158, SRZ ;  /* 0x00000000009e7805 */ /* 0x000fe2000001ff00 */
[----:B------:R-:W-:Y:S01]  /*1720*/  SHF.R.S32.HI R2, RZ, 0x1f, R21 ;  /* 0x0000001fff027819 */ /* 0x000fe20000011415 */
[----:B------:R-:W-:Y:S01]  /*1730*/  CS2R R136, SRZ ;  /* 0x0000000000887805 */ /* 0x000fe2000001ff00 */
[----:B------:R-:W-:Y:S01]  /*1740*/  LOP3.LUT R218, R7, 0x18, R202, 0x78, !PT ;  /* 0x0000001807da7812 */ /* 0x000fe200078e78ca */
[----:B------:R-:W-:Y:S01]  /*1750*/  CS2R R138, SRZ ;  /* 0x00000000008a7805 */ /* 0x000fe2000001ff00 */
[C---:B------:R-:W-:Y:S01]  /*1760*/  SHF.L.U64.HI R196, R195.reuse, 0x1, R196 ;  /* 0x00000001c3c47819 */ /* 0x040fe200000102c4 */
[----:B------:R-:W-:Y:S01]  /*1770*/  IMAD.SHL.U32 R195, R195, 0x2, RZ ;  /* 0x00000002c3c37824 */ /* 0x000fe200078e00ff */
        /* <DEDUP_REMOVED lines=10> */
[----:B------:R-:W-:Y:S01]  /*1820*/  SHF.L.U64.HI R180, R23, 0x1, R180 ;  /* 0x0000000117b47819 */ /* 0x000fe200000102b4 */
[----:B------:R-:W-:Y:S01]  /*1830*/  CS2R R104, SRZ ;  /* 0x0000000000687805 */ /* 0x000fe2000001ff00 */
[----:B------:R-:W-:Y:S01]  /*1840*/  SHF.L.U64.HI R2, R21, 0x1, R2 ;  /* 0x0000000115027819 */ /* 0x000fe20000010202 */
[----:B------:R-:W-:Y:S01]  /*1850*/  CS2R R106, SRZ ;  /* 0x00000000006a7805 */ /* 0x000fe2000001ff00 */
[----:B------:R-:W-:Y:S01]  /*1860*/  LOP3.LUT R202, R202, 0x18, RZ, 0xc0, !PT ;  /* 0x00000018caca7812 */ /* 0x000fe200078ec0ff */
[----:B------:R-:W-:Y:S01]  /*1870*/  CS2R R100, SRZ ;  /* 0x0000000000647805 */ /* 0x000fe2000001ff00 */
        /* <DEDUP_REMOVED lines=55> */
[C---:B------:R-:W-:Y:S01]  /*1bf0*/  LOP3.LUT R217, R218.reuse, 0x20, RZ, 0x3c, !PT ;  /* 0x00000020dad97812 */ /* 0x040fe200078e3cff */
[----:B------:R-:W-:Y:S01]  /*1c00*/  ULEA.HI.X UR12, UR6, UR9, UR10, 0x2, UP0 ;  /* 0x00000009060c7291 */ /* 0x000fe200080f140a */
[C---:B------:R-:W-:Y:S01]  /*1c10*/  LOP3.LUT R216, R218.reuse, 0x2020, RZ, 0x3c, !PT ;  /* 0x00002020dad87812 */ /* 0x040fe200078e3cff */
[----:B------:R-:W-:Y:S01]  /*1c20*/  UMOV UR4, URZ ;  /* 0x0000003f00047c82 */ /* 0x000fe20008000000 */
[C---:B------:R-:W-:Y:S01]  /*1c30*/  LOP3.LUT R215, R218.reuse, 0x40, RZ, 0x3c, !PT ;  /* 0x00000040dad77812 */ /* 0x040fe200078e3cff */
[----:B------:R-:W-:Y:S01]  /*1c40*/  UMOV UR9, 0x1 ;  /* 0x0000000100097882 */ /* 0x000fe20000000000 */
[C---:B------:R-:W-:Y:S01]  /*1c50*/  LOP3.LUT R214, R218.reuse, 0x2040, RZ, 0x3c, !PT ;  /* 0x00002040dad67812 */ /* 0x040fe200078e3cff */
[----:B------:R-:W-:Y:S01]  /*1c60*/  USHF.L.U64.HI UR10, UR6, 0x1, UR10 ;  /* 0x00000001060a7899 */ /* 0x000fe2000801020a */
[C---:B------:R-:W-:Y:S01]  /*1c70*/  LOP3.LUT R213, R218.reuse, 0x60, RZ, 0x3c, !PT ;  /* 0x00000060dad57812 */ /* 0x040fe200078e3cff */
[----:B------:R-:W-:Y:S01]  /*1c80*/  UIADD3 UR20, UR7, -0x2, URZ ;  /* 0xfffffffe07147890 */ /* 0x000fe2000fffe03f */
[C---:B------:R-:W-:Y:S01]  /*1c90*/  LOP3.LUT R212, R218.reuse, 0x2060, RZ, 0x3c, !PT ;  /* 0x00002060dad47812 */ /* 0x040fe200078e3cff */
[----:B------:R-:W-:Y:S01]  /*1ca0*/  UMOV UR5, 0xffffffff ;  /* 0xffffffff00057882 */ /* 0x000fe20000000000 */
[----:B------:R-:W-:-:S02]  /*1cb0*/  LOP3.LUT R211, R218, 0x80, RZ, 0x3c, !PT ;  /* 0x00000080dad37812 */ /* 0x000fc400078e3cff */
[C---:B------:R-:W-:Y:S02]  /*1cc0*/  LOP3.LUT R210, R218.reuse, 0x2080, RZ, 0x3c, !PT ;  /* 0x00002080dad27812 */ /* 0x040fe400078e3cff */
[C---:B------:R-:W-:Y:S02]  /*1cd0*/  LOP3.LUT R209, R218.reuse, 0xa0, RZ, 0x3c, !PT ;  /* 0x000000a0dad17812 */ /* 0x040fe400078e3cff */
[C---:B------:R-:W-:Y:S02]  /*1ce0*/  LOP3.LUT R208, R218.reuse, 0x20a0, RZ, 0x3c, !PT ;  /* 0x000020a0dad07812 */ /* 0x040fe400078e3cff */
[C---:B------:R-:W-:Y:S02]  /*1cf0*/  LOP3.LUT R207, R218.reuse, 0xc0, RZ, 0x3c, !PT ;  /* 0x000000c0dacf7812 */ /* 0x040fe400078e3cff */
[C---:B------:R-:W-:Y:S02]  /*1d00*/  LOP3.LUT R206, R218.reuse, 0x20c0, RZ, 0x3c, !PT ;  /* 0x000020c0dace7812 */ /* 0x040fe400078e3cff */
[----:B------:R-:W-:-:S02]  /*1d10*/  LOP3.LUT R205, R218, 0xe0, RZ, 0x3c, !PT ;  /* 0x000000e0dacd7812 */ /* 0x000fc400078e3cff */
[----:B------:R-:W-:Y:S02]  /*1d20*/  LOP3.LUT R204, R218, 0x20e0, RZ, 0x3c, !PT ;  /* 0x000020e0dacc7812 */ /* 0x000fe400078e3cff */
[C---:B------:R-:W-:Y:S02]  /*1d30*/  LOP3.LUT R230, R231.reuse, 0x10, RZ, 0x3c, !PT ;  /* 0x00000010e7e67812 */ /* 0x040fe400078e3cff */
[C---:B------:R-:W-:Y:S02]  /*1d40*/  LOP3.LUT R229, R231.reuse, 0x20, RZ, 0x3c, !PT ;  /* 0x00000020e7e57812 */ /* 0x040fe400078e3cff */
[C---:B------:R-:W-:Y:S02]  /*1d50*/  LOP3.LUT R228, R231.reuse, 0x30, RZ, 0x3c, !PT ;  /* 0x00000030e7e47812 */ /* 0x040fe400078e3cff */
[C---:B------:R-:W-:Y:S02]  /*1d60*/  LOP3.LUT R227, R231.reuse, 0x810, RZ, 0x3c, !PT ;  /* 0x00000810e7e37812 */ /* 0x040fe400078e3cff */
        /* <DEDUP_REMOVED lines=8> */
.L_x_3:
[----:B------:R-:W-:-:S04]  /*1df0*/  DEPBAR.LE SB0, 0x2 ;  /* 0x000080800000791a */ /* 0x000fc80000000000 */
[----:B------:R-:W-:Y:S01]  /*1e00*/  UIADD3 UR5, UR5, 0x1, URZ ;  /* 0x0000000105057890 */ /* 0x000fe2000fffe03f */
[----:B------:R-:W-:Y:S01]  /*1e10*/  ISETP.GE.AND P0, PT, R245, UR8, PT ;  /* 0x00000008f5007c0c */ /* 0x000fe2000bf06270 */
[----:B------:R-:W-:Y:S01]  /*1e20*/  UISETP.GE.AND UP1, UPT, UR4, UR20, UPT ;  /* 0x000000140400728c */ /* 0x000fe2000bf26270 */
[----:B------:R-:W-:Y:S01]  /*1e30*/  ISETP.GE.AND P1, PT, R242, UR8, PT ;  /* 0x00000008f2007c0c */ /* 0x000fe2000bf26270 */
[----:B------:R-:W-:Y:S01]  /*1e40*/  UISETP.GT.AND UP0, UPT, UR5, 0x1, UPT ;  /* 0x000000010500788c */ /* 0x000fe2000bf04270 */
[----:B------:R-:W-:Y:S01]  /*1e50*/  ISETP.GE.AND P6, PT, R241, UR8, PT ;  /* 0x00000008f1007c0c */ /* 0x000fe2000bfc6270 */
[----:B------:R-:W-:Y:S01]  /*1e60*/  UIADD3 UR9, UR9, 0x1, URZ ;  /* 0x0000000109097890 */ /* 0x000fe2000fffe03f */
[----:B------:R-:W-:Y:S01]  /*1e70*/  BAR.SYNC.DEFER_BLOCKING 0x0 ;  /* 0x0000000000007b1d */ /* 0x000fe20000010000 */
[----:B------:R-:W-:Y:S01]  /*1e80*/  USEL UR5, UR5, URZ, !UP0 ;  /* 0x0000003f05057287 */ /* 0x000fe2000c000000 */
[----:B------:R-:W-:Y:S01]  /*1e90*/  PLOP3.LUT P2, PT, PT, PT, UP1, 0x40, 0x0 ;  /* 0x000000000000781c */ /* 0x000fe20003f4e818 */
[----:B------:R-:W-:Y:S01]  /*1ea0*/  UISETP.GT.AND UP0, UPT, UR9, 0x1, UPT ;  /* 0x000000010900788c */ /* 0x000fe2000bf04270 */
[----:B------:R-:W-:Y:S01]  /*1eb0*/  ISETP.GE.AND P4, PT, R239, UR8, PT ;  /* 0x00000008ef007c0c */ /* 0x000fe2000bf86270 */
[----:B------:R-:W-:Y:S01]  /*1ec0*/  USHF.L.U32 UR22, UR5, 0xf, URZ ;  /* 0x0000000f05167899 */ /* 0x000fe2000800063f */
[----:B------:R-:W-:Y:S01]  /*1ed0*/  PLOP3.LUT P3, PT, PT, PT, UP1, 0x40, 0x0 ;  /* 0x000000000000781c */ /* 0x000fe20003f6e818 */
[----:B------:R-:W-:Y:S01]  /*1ee0*/  ULEA UR21, UR5, 0x10000, 0xe ;  /* 0x0001000005157891 */ /* 0x000fe2000f8e703f */
[----:B------:R-:W-:Y:S01]  /*1ef0*/  ISETP.GE.AND P5, PT, R240, UR8, PT ;  /* 0x00000008f0007c0c */ /* 0x000fe2000bfa6270 */
[----:B------:R-:W-:-:S02]  /*1f00*/  USEL UR9, UR9, URZ, !UP0 ;  /* 0x0000003f09097287 */ /* 0x000fc4000c000000 */
[----:B-1----:R-:W-:Y:S01]  /*1f10*/  LEA R124, R217, UR22, 0x1 ;  /* 0x00000016d97c7c11 */ /* 0x002fe2000f8e08ff */
[----:B------:R-:W-:Y:S01]  /*1f20*/  UIADD3 UR4, UR4, 0x1, URZ ;  /* 0x0000000104047890 */ /* 0x000fe2000fffe03f */
[----:B------:R-:W-:Y:S02]  /*1f30*/  LEA R128, R215, UR22, 0x1 ;  /* 0x00000016d7807c11 */ /* 0x000fe4000f8e08ff */
[----:B------:R-:W-:Y:S01]  /*1f40*/  LEA R132, R213, UR22, 0x1 ;  /* 0x00000016d5847c11 */ /* 0x000fe2000f8e08ff */
[----:B------:R-:W-:Y:S01]  /*1f50*/  UISETP.NE.AND UP0, UPT, UR7, UR4, UPT ;  /* 0x000000040700728c */ /* 0x000fe2000bf05270 */
[----:B------:R-:W-:Y:S02]  /*1f60*/  LEA R140, R211, UR22, 0x1 ;  /* 0x00000016d38c7c11 */ /* 0x000fe4000f8e08ff */
[----:B------:R-:W-:Y:S02]  /*1f70*/  LEA R148, R209, UR22, 0x1 ;  /* 0x00000016d1947c11 */ /* 0x000fe4000f8e08ff */
[----:B------:R-:W-:-:S02]  /*1f80*/  LEA R152, R207, UR22, 0x1 ;  /* 0x00000016cf987c11 */ /* 0x000fc4000f8e08ff */
[----:B------:R-:W-:Y:S01]  /*1f90*/  LEA R164, R205, UR22, 0x1 ;  /* 0x00000016cda47c11 */ /* 0x000fe2000f8e08ff */
[----:B------:R-:W-:Y:S01]  /*1fa0*/  LDSM.16.MT88.4 R124, [R124] ;  /* 0x000000007c7c783b */ /* 0x000fe20000004200 */
[----:B------:R-:W-:Y:S02]  /*1fb0*/  LEA R184, R231, UR21, 0x1 ;  /* 0x00000015e7b87c11 */ /* 0x000fe4000f8e08ff */
[----:B------:R-:W-:Y:S01]  /*1fc0*/  LEA R246, R218, UR22, 0x1 ;  /* 0x00000016daf67c11 */ /* 0x000fe2000f8e08ff */
[----:B------:R-:W-:Y:S04]  /*1fd0*/  LDSM.16.MT88.4 R128, [R128] ;  /* 0x000000008080783b */ /* 0x000fe80000004200 */
[----:B------:R-:W1:Y:S04]  /*1fe0*/  LDSM.16.M88.4 R176, [R184] ;  /* 0x00000000b8b0783b */ /* 0x000e680000000200 */
[----:B------:R-:W2:Y:S04]  /*1ff0*/  LDSM.16.MT88.4 R132, [R132] ;  /* 0x000000008484783b */ /* 0x000ea80000004200 */
[----:B------:R-:W3:Y:S04]  /*2000*/  LDSM.16.MT88.4 R140, [R140] ;  /* 0x000000008c8c783b */ /* 0x000ee80000004200 */
[----:B------:R-:W4:Y:S04]  /*2010*/  LDSM.16.MT88.4 R148, [R148] ;  /* 0x000000009494783b */ /* 0x000f280000004200 */
[----:B------:R-:W5:Y:S04]  /*2020*/  LDSM.16.MT88.4 R152, [R152] ;  /* 0x000000009898783b */ /* 0x000f680000004200 */
[----:B------:R-:W3:Y:S04]  /*2030*/  LDSM.16.MT88.4 R164, [R164] ;  /* 0x00000000a4a4783b */ /* 0x000ee80000004200 */
[----:B------:R-:W3:Y:S04]  /*2040*/  LDSM.16.MT88.4 R120, [R246] ;  /* 0x00000000f678783b */ /* 0x000ee80000004200 */
[----:B------:R-:W4:Y:S04]  /*2050*/  LDSM.16.M88.4 R172, [R184+0x1000] ;  /* 0x00100000b8ac783b */ /* 0x000f280000000200 */
[----:B------:R-:W4:Y:S04]  /*2060*/  LDSM.16.M88.4 R168, [R184+0x2000] ;  /* 0x00200000b8a8783b */ /* 0x000f280000000200 */
[----:B------:R2:W5:Y:S01]  /*2070*/  LDSM.16.M88.4 R32, [R184+0x3000] ;  /* 0x00300000b820783b */ /* 0x0005620000000200 */
[----:B-1----:R-:W-:Y:S01]  /*2080*/  HMMA.16816.F32 R156, R176, R124, R156 ;  /* 0x0000007cb09c723c */ /* 0x002fe2000000189c */
[----:B--2---:R-:W-:-:S07]  /*2090*/  LEA R184, R230, UR21, 0x1 ;  /* 0x00000015e6b87c11 */ /* 0x004fce000f8e08ff */
[C---:B------:R-:W-:Y:S01]  /*20a0*/  HMMA.16816.F32 R136, R176.reuse, R128, R136 ;  /* 0x00000080b088723c */ /* 0x040fe20000001888 */
[----:B------:R-:W1:Y:S07]  /*20b0*/  LDSM.16.M88.4 R184, [R184] ;  /* 0x00000000b8b8783b */ /* 0x000e6e0000000200 */
[C---:B------:R-:W-:Y:S08]  /*20c0*/  HMMA.16816.F32 R104, R176.reuse, R132, R104 ;  /* 0x00000084b068723c */ /* 0x040ff00000001868 */
[C---:B---3--:R-:W-:Y:S08]  /*20d0*/  HMMA.16816.F32 R100, R176.reuse, R140, R100 ;  /* 0x0000008cb064723c */ /* 0x048ff00000001864 */
[C---:B----4-:R-:W-:Y:S08]  /*20e0*/  HMMA.16816.F32 R96, R176.reuse, R148, R96 ;  /* 0x00000094b060723c */ /* 0x050ff00000001860 */
[C---:B-----5:R-:W-:Y:S08]  /*20f0*/  HMMA.16816.F32 R92, R176.reuse, R152, R92 ;  /* 0x00000098b05c723c */ /* 0x060ff0000000185c */
[C---:B------:R-:W-:Y:S08]  /*2100*/  HMMA.16816.F32 R88, R176.reuse, R164, R88 ;  /* 0x000000a4b058723c */ /* 0x040ff00000001858 */
[-C--:B------:R-:W-:Y:S07]  /*2110*/  HMMA.16816.F32 R160, R176, R120.reuse, R160 ;  /* 0x00000078b0a0723c */ /* 0x080fee00000018a0 */
[----:B------:R-:W-:Y:S01]  /*2120*/  LEA R176, R227, UR21, 0x1 ;  /* 0x00000015e3b07c11 */ /* 0x000fe2000f8e08ff */
[C---:B------:R-:W-:Y:S05]  /*2130*/  HMMA.16816.F32 R84, R172.reuse, R120, R84 ;  /* 0x00000078ac54723c */ /* 0x040fea0000001854 */
[----:B------:R-:W2:Y:S03]  /*2140*/  LDSM.16.M88.4 R176, [R176] ;  /* 0x00000000b0b0783b */ /* 0x000ea60000000200 */
[C---:B------:R-:W-:Y:S08]  /*2150*/  HMMA.16816.F32 R80, R172.reuse, R124, R80 ;  /* 0x0000007cac50723c */ /* 0x040ff00000001850 */
[C---:B------:R-:W-:Y:S08]  /*2160*/  HMMA.16816.F32 R36, R172.reuse, R128, R36 ;  /* 0x00000080ac24723c */ /* 0x040ff00000001824 */
[C---:B------:R-:W-:Y:S08]  /*2170*/  HMMA.16816.F32 R40, R172.reuse, R132, R40 ;  /* 0x00000084ac28723c */ /* 0x040ff00000001828 */
[C---:B------:R-:W-:Y:S08]  /*2180*/  HMMA.16816.F32 R44, R172.reuse, R140, R44 ;  /* 0x0000008cac2c723c */ /* 0x040ff0000000182c */
[C---:B------:R-:W-:Y:S08]  /*2190*/  HMMA.16816.F32 R48, R172.reuse, R148, R48 ;  /* 0x00000094ac30723c */ /* 0x040ff00000001830 */
[C---:B------:R-:W-:Y:S08]  /*21a0*/  HMMA.16816.F32 R52, R172.reuse, R152, R52 ;  /* 0x00000098ac34723c */ /* 0x040ff00000001834 */
[----:B------:R-:W-:Y:S07]  /*21b0*/  HMMA.16816.F32 R56, R172, R164, R56 ;  /* 0x000000a4ac38723c */ /* 0x000fee0000001838 */
[----:B------:R-:W-:Y:S01]  /*21c0*/  LEA R172, R224, UR21, 0x1 ;  /* 0x00000015e0ac7c11 */ /* 0x000fe2000f8e08ff */
[C---:B------:R-:W-:Y:S05]  /*21d0*/  HMMA.16816.F32 R60, R168.reuse, R120, R60 ;  /* 0x00000078a83c723c */ /* 0x040fea000000183c */
[----:B------:R-:W3:Y:S03]  /*21e0*/  LDSM.16.M88.4 R172, [R172] ;  /* 0x00000000acac783b */ /* 0x000ee60000000200 */
[C---:B------:R-:W-:Y:S08]  /*21f0*/  HMMA.16816.F32 R64, R168.reuse, R124, R64 ;  /* 0x0000007ca840723c */ /* 0x040ff00000001840 */
[C---:B------:R-:W-:Y:S08]  /*2200*/  HMMA.16816.F32 R68, R168.reuse, R128, R68 ;  /* 0x00000080a844723c */ /* 0x040ff00000001844 */
[C---:B------:R-:W-:Y:S08]  /*2210*/  HMMA.16816.F32 R72, R168.reuse, R132, R72 ;  /* 0x00000084a848723c */ /* 0x040ff00000001848 */
[C---:B------:R-:W-:Y:S08]  /*2220*/  HMMA.16816.F32 R76, R168.reuse, R140, R76 ;  /* 0x0000008ca84c723c */ /* 0x040ff0000000184c */
[C---:B------:R-:W-:Y:S08]  /*2230*/  HMMA.16816.F32 R108, R168.reuse, R148, R108 ;  /* 0x00000094a86c723c */ /* 0x040ff0000000186c */
[C---:B------:R-:W-:Y:S08]  /*2240*/  HMMA.16816.F32 R112, R168.reuse, R152, R112 ;  /* 0x00000098a870723c */ /* 0x040ff00000001870 */
[----:B------:R-:W-:Y:S08]  /*2250*/  HMMA.16816.F32 R116, R168, R164, R116 ;  /* 0x000000a4a874723c */ /* 0x000ff00000001874 */
[C---:B------:R-:W-:Y:S07]  /*2260*/  HMMA.16816.F32 R168, R32.reuse, R120, R4 ;  /* 0x0000007820a8723c */ /* 0x040fee0000001804 */
[----:B------:R-:W-:Y:S01]  /*2270*/  LEA R4, R221, UR21, 0x1 ;  /* 0x00000015dd047c11 */ /* 0x000fe2000f8e08ff */
[C---:B------:R-:W-:Y:S05]  /*2280*/  HMMA.16816.F32 R8, R32.reuse, R124, R8 ;  /* 0x0000007c2008723c */ /* 0x040fea0000001808 */
[----:B------:R-:W4:Y:S03]  /*2290*/  LDSM.16.M88.4 R4, [R4] ;  /* 0x000000000404783b */ /* 0x000f260000000200 */
[C---:B------:R-:W-:Y:S08]  /*22a0*/  HMMA.16816.F32 R12, R32.reuse, R128, R12 ;  /* 0x00000080200c723c */ /* 0x040ff0000000180c */
[C---:B------:R-:W-:Y:S08]  /*22b0*/  HMMA.16816.F32 R16, R32.reuse, R132, R16 ;  /* 0x000000842010723c */ /* 0x040ff00000001810 */
[C---:B------:R-:W-:Y:S08]  /*22c0*/  HMMA.16816.F32 R20, R32.reuse, R140, R20 ;  /* 0x0000008c2014723c */ /* 0x040ff00000001814 */
[C---:B------:R-:W-:Y:S08]  /*22d0*/  HMMA.16816.F32 R24, R32.reuse, R148, R24 ;  /* 0x000000942018723c */ /* 0x040ff00000001818 */
[C---:B------:R-:W-:Y:S08]  /*22e0*/  HMMA.16816.F32 R28, R32.reuse, R152, R28 ;  /* 0x00000098201c723c */ /* 0x040ff0000000181c */
[----:B------:R-:W-:Y:S07]  /*22f0*/  HMMA.16816.F32 R32, R32, R164, R144 ;  /* 0x000000a42020723c */ /* 0x000fee0000001890 */
[----:B------:R-:W-:Y:S01]  /*2300*/  LEA R144, R223, UR21, 0x1 ;  /* 0x00000015df907c11 */ /* 0x000fe2000f8e08ff */
[C---:B-1----:R-:W-:Y:S05]  /*2310*/  HMMA.16816.F32 R156, R184.reuse, R126, R156 ;  /* 0x0000007eb89c723c */ /* 0x042fea000000189c */
[----:B------:R-:W-:Y:S03]  /*2320*/  LDSM.16.M88.4 R144, [R144] ;  /* 0x000000009090783b */ /* 0x000fe60000000200 */
[C---:B------:R-:W-:Y:S08]  /*2330*/  HMMA.16816.F32 R136, R184.reuse, R130, R136 ;  /* 0x00000082b888723c */ /* 0x040ff00000001888 */
[C---:B------:R-:W-:Y:S08]  /*2340*/  HMMA.16816.F32 R104, R184.reuse, R134, R104 ;  /* 0x00000086b868723c */ /* 0x040ff00000001868 */
[C---:B------:R-:W-:Y:S08]  /*2350*/  HMMA.16816.F32 R100, R184.reuse, R142, R100 ;  /* 0x0000008eb864723c */ /* 0x040ff00000001864 */
[C---:B------:R-:W-:Y:S08]  /*2360*/  HMMA.16816.F32 R96, R184.reuse, R150, R96 ;  /* 0x00000096b860723c */ /* 0x040ff00000001860 */
[C---:B------:R-:W-:Y:S08]  /*2370*/  HMMA.16816.F32 R92, R184.reuse, R154, R92 ;  /* 0x0000009ab85c723c */ /* 0x040ff0000000185c */
[----:B------:R-:W-:Y:S08]  /*2380*/  HMMA.16816.F32 R88, R184, R166, R88 ;  /* 0x000000a6b858723c */ /* 0x000ff00000001858 */
[C---:B--2---:R-:W-:Y:S08]  /*2390*/  HMMA.16816.F32 R80, R176.reuse, R126, R80 ;  /* 0x0000007eb050723c */ /* 0x044ff00000001850 */
[C---:B------:R-:W-:Y:S08]  /*23a0*/  HMMA.16816.F32 R36, R176.reuse, R130, R36 ;  /* 0x00000082b024723c */ /* 0x040ff00000001824 */
[C---:B------:R-:W-:Y:S08]  /*23b0*/  HMMA.16816.F32 R40, R176.reuse, R134, R40 ;  /* 0x00000086b028723c */ /* 0x040ff00000001828 */
[C---:B------:R-:W-:Y:S08]  /*23c0*/  HMMA.16816.F32 R44, R176.reuse, R142, R44 ;  /* 0x0000008eb02c723c */ /* 0x040ff0000000182c */
[C---:B------:R-:W-:Y:S08]  /*23d0*/  HMMA.16816.F32 R48, R176.reuse, R150, R48 ;  /* 0x00000096b030723c */ /* 0x040ff00000001830 */
[C---:B------:R-:W-:Y:S08]  /*23e0*/  HMMA.16816.F32 R52, R176.reuse, R154, R52 ;  /* 0x0000009ab034723c */ /* 0x040ff00000001834 */
[----:B------:R-:W-:Y:S08]  /*23f0*/  HMMA.16816.F32 R56, R176, R166, R56 ;  /* 0x000000a6b038723c */ /* 0x000ff00000001838 */
[C---:B---3--:R-:W-:Y:S08]  /*2400*/  HMMA.16816.F32 R64, R172.reuse, R126, R64 ;  /* 0x0000007eac40723c */ /* 0x048ff00000001840 */
[C---:B------:R-:W-:Y:S08]  /*2410*/  HMMA.16816.F32 R68, R172.reuse, R130, R68 ;  /* 0x00000082ac44723c */ /* 0x040ff00000001844 */
[C---:B------:R-:W-:Y:S08]  /*2420*/  HMMA.16816.F32 R72, R172.reuse, R134, R72 ;  /* 0x00000086ac48723c */ /* 0x040ff00000001848 */
[C---:B------:R-:W-:Y:S08]  /*2430*/  HMMA.16816.F32 R76, R172.reuse, R142, R76 ;  /* 0x0000008eac4c723c */ /* 0x040ff0000000184c */
[C---:B------:R-:W-:Y:S08]  /*2440*/  HMMA.16816.F32 R108, R172.reuse, R150, R108 ;  /* 0x00000096ac6c723c */ /* 0x040ff0000000186c */
[C---:B------:R-:W-:Y:S08]  /*2450*/  HMMA.16816.F32 R112, R172.reuse, R154, R112 ;  /* 0x0000009aac70723c */ /* 0x040ff00000001870 */
[----:B------:R-:W-:Y:S08]  /*2460*/  HMMA.16816.F32 R116, R172, R166, R116 ;  /* 0x000000a6ac74723c */ /* 0x000ff00000001874 */
[-C--:B------:R-:W-:Y:S07]  /*2470*/  HMMA.16816.F32 R84, R176, R122.reuse, R84 ;  /* 0x0000007ab054723c */ /* 0x080fee0000001854 */
[----:B------:R-:W-:Y:S01]  /*2480*/  LEA R176, R229, UR21, 0x1 ;  /* 0x00000015e5b07c11 */ /* 0x000fe2000f8e08ff */
[----:B------:R-:W-:Y:S05]  /*2490*/  HMMA.16816.F32 R60, R172, R122, R60 ;  /* 0x0000007aac3c723c */ /* 0x000fea000000183c */
[----:B------:R-:W-:Y:S02]  /*24a0*/  LDSM.16.M88.4 R176, [R176] ;  /* 0x00000000b0b0783b */ /* 0x000fe40000000200 */
[----:B------:R-:W-:Y:S01]  /*24b0*/  LEA R172, R226, UR21, 0x1 ;  /* 0x00000015e2ac7c11 */ /* 0x000fe2000f8e08ff */
[C---:B----4-:R-:W-:Y:S05]  /*24c0*/  HMMA.16816.F32 R124, R4.reuse, R126, R8 ;  /* 0x0000007e047c723c */ /* 0x050fea0000001808 */
[----:B------:R-:W-:Y:S02]  /*24d0*/  LDSM.16.M88.4 R172, [R172] ;  /* 0x00000000acac783b */ /* 0x000fe40000000200 */
[----:B------:R-:W-:Y:S01]  /*24e0*/  LEA R8, R216, UR22, 0x1 ;  /* 0x00000016d8087c11 */ /* 0x000fe2000f8e08ff */
[C---:B------:R-:W-:Y:S05]  /*24f0*/  HMMA.16816.F32 R128, R4.reuse, R130, R12 ;  /* 0x000000820480723c */ /* 0x040fea000000180c */
[----:B------:R-:W1:Y:S02]  /*2500*/  LDSM.16.MT88.4 R8, [R8] ;  /* 0x000000000808783b */ /* 0x000e640000004200 */
[----:B------:R-:W-:Y:S01]  /*2510*/  LEA R12, R214, UR22, 0x1 ;  /* 0x00000016d60c7c11 */ /* 0x000fe2000f8e08ff */
[C---:B------:R-:W-:Y:S05]  /*2520*/  HMMA.16816.F32 R132, R4.reuse, R134, R16 ;  /* 0x000000860484723c */ /* 0x040fea0000001810 */
[----:B------:R-:W2:Y:S02]  /*2530*/  LDSM.16.MT88.4 R12, [R12] ;  /* 0x000000000c0c783b */ /* 0x000ea40000004200 */
[----:B------:R-:W-:Y:S01]  /*2540*/  LEA R16, R212, UR22, 0x1 ;  /* 0x00000016d4107c11 */ /* 0x000fe2000f8e08ff */
[C---:B------:R-:W-:Y:S05]  /*2550*/  HMMA.16816.F32 R140, R4.reuse, R142, R20 ;  /* 0x0000008e048c723c */ /* 0x040fea0000001814 */
[----:B------:R-:W3:Y:S02]  /*2560*/  LDSM.16.MT88.4 R16, [R16] ;  /* 0x000000001010783b */ /* 0x000ee40000004200 */
[----:B------:R-:W-:Y:S01]  /*2570*/  LEA R20, R210, UR22, 0x1 ;  /* 0x00000016d2147c11 */ /* 0x000fe2000f8e08ff */
[C---:B------:R-:W-:Y:S05]  /*2580*/  HMMA.16816.F32 R148, R4.reuse, R150, R24 ;  /* 0x000000960494723c */ /* 0x040fea0000001818 */
[----:B------:R-:W4:Y:S02]  /*2590*/  LDSM.16.MT88.4 R20, [R20] ;  /* 0x000000001414783b */ /* 0x000f240000004200 */
[----:B------:R-:W-:Y:S01]  /*25a0*/  LEA R24, R208, UR22, 0x1 ;  /* 0x00000016d0187c11 */ /* 0x000fe2000f8e08ff */
[C---:B------:R-:W-:Y:S05]  /*25b0*/  HMMA.16816.F32 R152, R4.reuse, R154, R28 ;  /* 0x0000009a0498723c */ /* 0x040fea000000181c */
[----:B------:R-:W5:Y:S02]  /*25c0*/  LDSM.16.MT88.4 R24, [R24] ;  /* 0x000000001818783b */ /* 0x000f640000004200 */
[----:B------:R-:W-:Y:S01]  /*25d0*/  LEA R28, R206, UR22, 0x1 ;  /* 0x00000016ce1c7c11 */ /* 0x000fe2000f8e08ff */
[----:B------:R-:W-:Y:S05]  /*25e0*/  HMMA.16816.F32 R164, R4, R166, R32 ;  /* 0x000000a604a4723c */ /* 0x000fea0000001820 */
[----:B------:R-:W-:Y:S02]  /*25f0*/  LDSM.16.MT88.4 R28, [R28] ;  /* 0x000000001c1c783b */ /* 0x000fe40000004200 */
[----:B------:R-:W-:Y:S01]  /*2600*/  LEA R32, R204, UR22, 0x1 ;  /* 0x00000016cc207c11 */ /* 0x000fe2000f8e08ff */
[-C--:B------:R-:W-:Y:S05]  /*2610*/  HMMA.16816.F32 R160, R184, R122.reuse, R160 ;  /* 0x0000007ab8a0723c */ /* 0x080fea00000018a0 */
[----:B------:R-:W-:Y:S02]  /*2620*/  LDSM.16.MT88.4 R32, [R32] ;  /* 0x000000002020783b */ /* 0x000fe40000004200 */
[----:B------:R-:W-:Y:S01]  /*2630*/  LEA R184, R228, UR21, 0x1 ;  /* 0x00000015e4b87c11 */ /* 0x000fe2000f8e08ff */
[----:B------:R-:W-:Y:S01]  /*2640*/  HMMA.16816.F32 R120, R4, R122, R168 ;  /* 0x0000007a0478723c */ /* 0x000fe200000018a8 */
[----:B------:R-:W5:Y:S04]  /*2650*/  LDSM.16.MT88.4 R4, [R246+0x4000] ;  /* 0x00400000f604783b */ /* 0x000f680000004200 */
[----:B------:R-:W-:Y:S02]  /*2660*/  LDSM.16.M88.4 R184, [R184] ;  /* 0x00000000b8b8783b */ /* 0x000fe40000000200 */
[----:B------:R-:W-:Y:S01]  /*2670*/  LEA R168, R220, UR21, 0x1 ;  /* 0x00000015dca87c11 */ /* 0x000fe2000f8e08ff */
[C---:B-1----:R-:W-:Y:S05]  /*2680*/  HMMA.16816.F32 R156, R176.reuse, R8, R156 ;  /* 0x00000008b09c723c */ /* 0x042fea000000189c */
[----:B------:R-:W1:Y:S03]  /*2690*/  LDSM.16.M88.4 R168, [R168] ;  /* 0x00000000a8a8783b */ /* 0x000e660000000200 */
[C---:B--2---:R-:W-:Y:S08]  /*26a0*/  HMMA.16816.F32 R136, R176.reuse, R12, R136 ;  /* 0x0000000cb088723c */ /* 0x044ff00000001888 */
[C---:B---3--:R-:W-:Y:S08]  /*26b0*/  HMMA.16816.F32 R104, R176.reuse, R16, R104 ;  /* 0x00000010b068723c */ /* 0x048ff00000001868 */
[C---:B----4-:R-:W-:Y:S08]  /*26c0*/  HMMA.16816.F32 R100, R176.reuse, R20, R100 ;  /* 0x00000014b064723c */ /* 0x050ff00000001864 */
[C---:B-----5:R-:W-:Y:S08]  /*26d0*/  HMMA.16816.F32 R96, R176.reuse, R24, R96 ;  /* 0x00000018b060723c */ /* 0x060ff00000001860 */
[C---:B------:R-:W-:Y:S08]  /*26e0*/  HMMA.16816.F32 R160, R176.reuse, R4, R160 ;  /* 0x00000004b0a0723c */ /* 0x040ff000000018a0 */
[C---:B------:R-:W-:Y:S08]  /*26f0*/  HMMA.16816.F32 R92, R176.reuse, R28, R92 ;  /* 0x0000001cb05c723c */ /* 0x040ff0000000185c */
[----:B------:R-:W-:Y:S07]  /*2700*/  HMMA.16816.F32 R88, R176, R32, R88 ;  /* 0x00000020b058723c */ /* 0x000fee0000001858 */
        /* <DEDUP_REMOVED lines=21> */
[----:B-1----:R-:W-:Y:S01]  /*2860*/  HMMA.16816.F32 R120, R168, R4, R120 ;  /* 0x00000004a878723c */ /* 0x002fe20000001878 */
[----:B------:R-:W-:-:S04]  /*2870*/  ULEA UR21, UR9, 0x10000, 0xe ;  /* 0x0001000009157891 */ /* 0x000fc8000f8e703f */
[----:B------:R-:W1:Y:S03]  /*2880*/  LDSM.16.M88.4 R144, [R144] ;  /* 0x000000009090783b */ /* 0x000e660000000200 */
[C---:B------:R-:W-:Y:S07]  /*2890*/  HMMA.16816.F32 R132, R168.reuse, R16, R132 ;  /* 0x00000010a884723c */ /* 0x040fee0000001884 */
[----:B------:R-:W-:Y:S01]  /*28a0*/  SEL R16, RZ, 0x10, P0 ;  /* 0x00000010ff107807 */ /* 0x000fe20000000000 */
[----:B------:R-:W-:Y:S01]  /*28b0*/  HMMA.16816.F32 R128, R168, R12, R128 ;  /* 0x0000000ca880723c */ /* 0x000fe20000001880 */
[----:B------:R-:W-:-:S02]  /*28c0*/  SEL R17, RZ, 0x10, P1 ;  /* 0x00000010ff117807 */ /* 0x000fc40000800000 */
[----:B------:R-:W-:Y:S02]  /*28d0*/  SEL R16, R16, RZ, P2 ;  /* 0x000000ff10107207 */ /* 0x000fe40001000000 */
[----:B------:R-:W-:Y:S02]  /*28e0*/  SEL R17, R17, RZ, P3 ;  /* 0x000000ff11117207 */ /* 0x000fe40001800000 */
[----:B------:R-:W-:Y:S01]  /*28f0*/  ISETP.NE.U32.AND P2, PT, R16, RZ, PT ;  /* 0x000000ff1000720c */ /* 0x000fe20003f45070 */
[----:B------:R-:W-:Y:S01]  /*2900*/  HMMA.16816.F32 R140, R168, R20, R140 ;  /* 0x00000014a88c723c */ /* 0x000fe2000000188c */
[----:B------:R-:W-:Y:S02]  /*2910*/  PLOP3.LUT P3, PT, PT, PT, UP1, 0x40, 0x0 ;  /* 0x000000000000781c */ /* 0x000fe40003f6e818 */
[----:B------:R-:W-:Y:S02]  /*2920*/  PLOP3.LUT P1, PT, PT, PT, UP1, 0x40, 0x0 ;  /* 0x000000000000781c */ /* 0x000fe40003f2e818 */
[----:B------:R-:W-:-:S02]  /*2930*/  ISETP.NE.U32.AND P0, PT, R17, RZ, PT ;  /* 0x000000ff1100720c */ /* 0x000fc40003f05070 */
[----:B------:R-:W-:Y:S01]  /*2940*/  SEL R20, RZ, 0x10, P6 ;  /* 0x00000010ff147807 */ /* 0x000fe20003000000 */
[----:B------:R-:W-:Y:S01]  /*2950*/  HMMA.16816.F32 R148, R168, R24, R148 ;  /* 0x00000018a894723c */ /* 0x000fe20000001894 */
[----:B------:R-:W-:Y:S02]  /*2960*/  PLOP3.LUT P6, PT, PT, PT, UP1, 0x40, 0x0 ;  /* 0x000000000000781c */ /* 0x000fe40003fce818 */
[----:B------:R-:W-:Y:S02]  /*2970*/  SEL R21, RZ, 0x10, P5 ;  /* 0x00000010ff157807 */ /* 0x000fe40002800000 */
[----:B------:R-:W-:Y:S02]  /*2980*/  SEL R20, R20, RZ, P3 ;  /* 0x000000ff14147207 */ /* 0x000fe40001800000 */
[----:B------:R-:W-:Y:S01]  /*2990*/  SEL R24, RZ, 0x10, P4 ;  /* 0x00000010ff187807 */ /* 0x000fe20002000000 */
[----:B------:R-:W-:Y:S01]  /*29a0*/  HMMA.16816.F32 R160, R184, R6, R160 ;  /* 0x00000006b8a0723c */ /* 0x000fe200000018a0 */
[----:B------:R-:W-:-:S02]  /*29b0*/  SEL R21, R21, RZ, P1 ;  /* 0x000000ff15157207 */ /* 0x000fc40000800000 */
[----:B------:R-:W-:Y:S02]  /*29c0*/  SEL R24, R24, RZ, P6 ;  /* 0x000000ff18187207 */ /* 0x000fe40003000000 */
[----:B------:R-:W-:Y:S02]  /*29d0*/  ISETP.GE.AND P6, PT, R238, UR8, PT ;  /* 0x00000008ee007c0c */ /* 0x000fe4000bfc6270 */
[----:B------:R-:W-:Y:S01]  /*29e0*/  ISETP.NE.U32.AND P1, PT, R24, RZ, PT ;  /* 0x000000ff1800720c */ /* 0x000fe20003f25070 */
[----:B--2---:R-:W-:Y:S01]  /*29f0*/  HMMA.16816.F32 R84, R176, R6, R84 ;  /* 0x00000006b054723c */ /* 0x004fe20000001854 */
[----:B------:R-:W-:Y:S02]  /*2a00*/  PLOP3.LUT P5, PT, PT, PT, UP1, 0x40, 0x0 ;  /* 0x000000000000781c */ /* 0x000fe40003fae818 */
[----:B------:R-:W-:Y:S02]  /*2a10*/  SEL R24, RZ, 0x10, P6 ;  /* 0x00000010ff187807 */ /* 0x000fe40003000000 */
[----:B------:R-:W-:-:S02]  /*2a20*/  ISETP.NE.U32.AND P4, PT, R20, RZ, PT ;  /* 0x000000ff1400720c */ /* 0x000fc40003f85070 */
[----:B------:R-:W-:Y:S01]  /*2a30*/  SEL R24, R24, RZ, P5 ;  /* 0x000000ff18187207 */ /* 0x000fe20002800000 */
[----:B---3--:R-:W-:Y:S01]  /*2a40*/  HMMA.16816.F32 R60, R172, R6, R60 ;  /* 0x00000006ac3c723c */ /* 0x008fe2000000183c */
[----:B------:R-:W-:Y:S02]  /*2a50*/  ISETP.NE.U32.AND P3, PT, R21, RZ, PT ;  /* 0x000000ff1500720c */ /* 0x000fe40003f65070 */
[----:B------:R-:W-:-:S05]  /*2a60*/  PLOP3.LUT P6, PT, PT, PT, UP1, 0x40, 0x0 ;  /* 0x000000000000781c */ /* 0x000fca0003fce818 */
[----:B------:R-:W-:Y:S07]  /*2a70*/  HMMA.16816.F32 R164, R168, R32, R164 ;  /* 0x00000020a8a4723c */ /* 0x000fee00000018a4 */
[----:B------:R-:W-:Y:S01]  /*2a80*/  IMAD.MOV.U32 R32, RZ, RZ, R200 ;  /* 0x000000ffff207224 */ /* 0x000fe200078e00c8 */
[----:B-1----:R-:W-:Y:S01]  /*2a90*/  HMMA.16816.F32 R4, R144, R6, R120 ;  /* 0x000000069004723c */ /* 0x002fe20000001878 */
[----:B------:R-:W-:-:S06]  /*2aa0*/  IMAD.MOV.U32 R33, RZ, RZ, R199 ;  /* 0x000000ffff217224 */ /* 0x000fcc00078e00c7 */
[----:B------:R-:W-:Y:S01]  /*2ab0*/  IADD3 R123, R234, UR21, RZ ;  /* 0x00000015ea7b7c10 */ /* 0x000fe2000fffe0ff */
[----:B------:R-:W-:Y:S01]  /*2ac0*/  BAR.SYNC.DEFER_BLOCKING 0x0 ;  /* 0x0000000000007b1d */ /* 0x000fe20000010000 */
[----:B------:R-:W-:Y:S08]  /*2ad0*/  HMMA.16816.F32 R124, R168, R8, R124 ;  /* 0x00000008a87c723c */ /* 0x000ff0000000187c */
[-C--:B------:R-:W-:Y:S08]  /*2ae0*/  HMMA.16816.F32 R136, R184, R14.reuse, R136 ;  /* 0x0000000eb888723c */ /* 0x080ff00000001888 */
[-C--:B------:R-:W-:Y:S01]  /*2af0*/  HMMA.16816.F32 R36, R176, R14.reuse, R36 ;  /* 0x0000000eb024723c */ /* 0x080fe20000001824 */
[----:B------:R-:W-:Y:S01]  /*2b00*/  @!PT LDS RZ, [RZ] ;  /* 0x00000000fffff984 */ /* 0x000fe20000000800 */
[----:B------:R-:W-:Y:S01]  /*2b10*/  @!PT LDS RZ, [RZ] ;  /* 0x00000000fffff984 */ /* 0x000fe20000000800 */
[----:B------:R-:W-:Y:S01]  /*2b20*/  @!PT LDS RZ, [RZ] ;  /* 0x00000000fffff984 */ /* 0x000fe20000000800 */
[----:B------:R1:W-:Y:S07]  /*2b30*/  LDGSTS.E.BYPASS.128 [R123], [R32.64], P2 ;  /* 0x00000000207b7fae */ /* 0x0003ee0009101c52 */
[-C--:B------:R-:W-:Y:S01]  /*2b40*/  HMMA.16816.F32 R68, R172, R14.reuse, R68 ;  /* 0x0000000eac44723c */ /* 0x080fe20000001844 */
[----:B------:R1:W-:Y:S04]  /*2b50*/  LDGSTS.E.BYPASS.128 [R123+0x1000], [R32.64], P2 ;  /* 0x01000000207b7fae */ /* 0x0003e80009101c52 */
[----:B------:R1:W-:Y:S03]  /*2b60*/  LDGSTS.E.BYPASS.128 [R123+0x2000], [R32.64], P2 ;  /* 0x02000000207b7fae */ /* 0x0003e60009101c52 */
[----:B------:R-:W-:Y:S01]  /*2b70*/  HMMA.16816.F32 R12, R144, R14, R128 ;  /* 0x0000000e900c723c */ /* 0x000fe20000001880 */
[----:B------:R1:W-:Y:S01]  /*2b80*/  LDGSTS.E.BYPASS.128 [R123+0x3000], [R32.64], P2 ;  /* 0x03000000207b7fae */ /* 0x0003e20009101c52 */
[----:B------:R-:W-:-:S05]  /*2b90*/  IADD3 R120, P2, R0, UR11, RZ ;  /* 0x0000000b00787c10 */ /* 0x000fca000ff5e0ff */
[----:B------:R-:W-:Y:S01]  /*2ba0*/  IMAD.U32 R131, RZ, RZ, UR9 ;  /* 0x00000009ff837e24 */ /* 0x000fe2000f8e00ff */
[----:B------:R-:W-:Y:S01]  /*2bb0*/  HMMA.16816.F32 R152, R168, R28, R152 ;  /* 0x0000001ca898723c */ /* 0x000fe20000001898 */
[----:B------:R-:W-:Y:S01]  /*2bc0*/  IADD3.X R121, R2, UR12, RZ, P2, !PT ;  /* 0x0000000c02797c10 */ /* 0x000fe200097fe4ff */
[----:B------:R-:W0:Y:S01]  /*2bd0*/  LDGDEPBAR ;  /* 0x00000000000079af */ /* 0x000e220000000000 */
[----:B------:R-:W-:Y:S01]  /*2be0*/  IMAD R131, R131, 0x8000, R232 ;  /* 0x0000800083837824 */ /* 0x000fe200078e02e8 */
[----:B------:R-:W-:-:S03]  /*2bf0*/  ISETP.NE.U32.AND P2, PT, R24, RZ, PT ;  /* 0x000000ff1800720c */ /* 0x000fc60003f45070 */
[----:B------:R-:W-:Y:S01]  /*2c00*/  IADD3 R28, P5, R3, UR11, RZ ;  /* 0x0000000b031c7c10 */ /* 0x000fe2000ffbe0ff */
[----:B------:R2:W-:Y:S01]  /*2c10*/  LDGSTS.E.BYPASS.128 [R131], [R120.64], P0 ;  /* 0x0000000078837fae */ /* 0x0005e20008101c52 */
[-C--:B------:R-:W-:Y:S01]  /*2c20*/  HMMA.16816.F32 R156, R184, R10.reuse, R156 ;  /* 0x0000000ab89c723c */ /* 0x080fe2000000189c */
[----:B------:R-:W-:Y:S02]  /*2c30*/  ISETP.GE.AND P0, PT, R237, UR8, PT ;  /* 0x00000008ed007c0c */ /* 0x000fe4000bf06270 */
[----:B------:R-:W-:Y:S02]  /*2c40*/  IADD3.X R29, R180, UR12, RZ, P5, !PT ;  /* 0x0000000cb41d7c10 */ /* 0x000fe4000affe4ff */
[----:B------:R-:W-:Y:S02]  /*2c50*/  ISETP.GE.AND P5, PT, R235, UR8, PT ;  /* 0x00000008eb007c0c */ /* 0x000fe4000bfa6270 */
[----:B------:R-:W-:Y:S01]  /*2c60*/  SEL R122, RZ, 0x10, P0 ;  /* 0x00000010ff7a7807 */ /* 0x000fe20000000000 */
[----:B------:R3:W-:Y:S01]  /*2c70*/  LDGSTS.E.BYPASS.128 [R131+0x1000], [R28.64], P4 ;  /* 0x010000001c837fae */ /* 0x0007e2000a101c52 */
[----:B------:R-:W-:Y:S01]  /*2c80*/  ISETP.GE.AND P4, PT, R236, UR8, PT ;  /* 0x00000008ec007c0c */ /* 0x000fe2000bf86270 */
[----:B------:R-:W-:Y:S01]  /*2c90*/  HMMA.16816.F32 R80, R176, R10, R80 ;  /* 0x0000000ab050723c */ /* 0x000fe20000001850 */
[----:B--2---:R-:W-:Y:S01]  /*2ca0*/  SEL R120, RZ, 0x10, P5 ;  /* 0x00000010ff787807 */ /* 0x004fe20002800000 */
[----:B------:R-:W-:Y:S01]  /*2cb0*/  UIADD3 UR8, UR8, -0x40, URZ ;  /* 0xffffffc008087890 */ /* 0x000fe2000fffe03f */
[----:B-1----:R-:W-:-:S02]  /*2cc0*/  SEL R123, RZ, 0x10, P4 ;  /* 0x00000010ff7b7807 */ /* 0x002fc40002000000 */
[----:B------:R-:W-:Y:S02]  /*2cd0*/  PLOP3.LUT P4, PT, PT, PT, UP1, 0x40, 0x0 ;  /* 0x000000000000781c */ /* 0x000fe40003f8e818 */
[----:B------:R-:W-:Y:S01]  /*2ce0*/  IADD3 R128, P5, R181, UR11, RZ ;  /* 0x0000000bb5807c10 */ /* 0x000fe2000ffbe0ff */
[-C--:B------:R-:W-:Y:S01]  /*2cf0*/  HMMA.16816.F32 R64, R172, R10.reuse, R64 ;  /* 0x0000000aac40723c */ /* 0x080fe20000001840 */
[----:B------:R-:W-:Y:S02]  /*2d00*/  SEL R120, R120, RZ, P4 ;  /* 0x000000ff78787207 */ /* 0x000fe40002000000 */
[----:B------:R-:W-:Y:S02]  /*2d10*/  IADD3.X R129, R182, UR12, RZ, P5, !PT ;  /* 0x0000000cb6817c10 */ /* 0x000fe4000affe4ff */
[----:B------:R-:W-:Y:S02]  /*2d20*/  PLOP3.LUT P0, PT, PT, PT, UP1, 0x40, 0x0 ;  /* 0x000000000000781c */ /* 0x000fe40003f0e818 */
[----:B------:R-:W-:Y:S01]  /*2d30*/  SEL R122, R122, RZ, P6 ;  /* 0x000000ff7a7a7207 */ /* 0x000fe20003000000 */
[----:B------:R-:W-:Y:S01]  /*2d40*/  HMMA.16816.F32 R8, R144, R10, R124 ;  /* 0x0000000a9008723c */ /* 0x000fe2000000187c */
[----:B------:R-:W-:Y:S01]  /*2d50*/  SEL R123, R123, RZ, P0 ;  /* 0x000000ff7b7b7207 */ /* 0x000fe20000000000 */
[----:B------:R1:W-:Y:S01]  /*2d60*/  LDGSTS.E.BYPASS.128 [R131+0x2000], [R128.64], P3 ;  /* 0x0200000080837fae */ /* 0x0003e20009901c52 */
[----:B------:R-:W-:-:S02]  /*2d70*/  ISETP.NE.U32.AND P5, PT, R120, RZ, PT ;  /* 0x000000ff7800720c */ /* 0x000fc40003fa5070 */
[----:B------:R-:W-:Y:S02]  /*2d80*/  ISETP.NE.U32.AND P0, PT, R122, RZ, PT ;  /* 0x000000ff7a00720c */ /* 0x000fe40003f05070 */
[----:B------:R-:W-:Y:S01]  /*2d90*/  IADD3 R126, P4, R183, UR11, RZ ;  /* 0x0000000bb77e7c10 */ /* 0x000fe2000ff9e0ff */
[C---:B------:R-:W-:Y:S01]  /*2da0*/  HMMA.16816.F32 R104, R184.reuse, R18, R104 ;  /* 0x00000012b868723c */ /* 0x040fe20000001868 */
[----:B------:R-:W-:Y:S02]  /*2db0*/  ISETP.NE.U32.AND P6, PT, R123, RZ, PT ;  /* 0x000000ff7b00720c */ /* 0x000fe40003fc5070 */
[----:B------:R-:W-:Y:S02]  /*2dc0*/  IADD3.X R127, R188, UR12, RZ, P4, !PT ;  /* 0x0000000cbc7f7c10 */ /* 0x000fe4000a7fe4ff */
[----:B------:R-:W-:Y:S02]  /*2dd0*/  IADD3 R124, P3, R189, UR11, RZ ;  /* 0x0000000bbd7c7c10 */ /* 0x000fe4000ff7e0ff */
[----:B------:R-:W-:Y:S01]  /*2de0*/  IADD3 R122, P4, R191, UR11, RZ ;  /* 0x0000000bbf7a7c10 */ /* 0x000fe2000ff9e0ff */
[----:B------:R1:W-:Y:S01]  /*2df0*/  LDGSTS.E.BYPASS.128 [R131+0x3000], [R126.64], P1 ;  /* 0x030000007e837fae */ /* 0x0003e20008901c52 */
[----:B------:R-:W-:Y:S01]  /*2e00*/  IADD3 R120, P1, R193, UR11, RZ ;  /* 0x0000000bc1787c10 */ /* 0x000fe2000ff3e0ff */
[----:B------:R-:W-:Y:S01]  /*2e10*/  HMMA.16816.F32 R100, R184, R22, R100 ;  /* 0x00000016b864723c */ /* 0x000fe20000001864 */
[----:B------:R-:W-:-:S02]  /*2e20*/  IADD3.X R125, R190, UR12, RZ, P3, !PT ;  /* 0x0000000cbe7d7c10 */ /* 0x000fc40009ffe4ff */
[----:B------:R-:W-:Y:S02]  /*2e30*/  IADD3.X R121, R194, UR12, RZ, P1, !PT ;  /* 0x0000000cc2797c10 */ /* 0x000fe40008ffe4ff */
[----:B------:R-:W-:Y:S01]  /*2e40*/  PLOP3.LUT P1, PT, PT, PT, UP0, 0x80, 0x0 ;  /* 0x000000000000781c */ /* 0x000fe20003f2f008 */
[----:B------:R1:W-:Y:S01]  /*2e50*/  LDGSTS.E.BYPASS.128 [R131+0x4000], [R124.64], P2 ;  /* 0x040000007c837fae */ /* 0x0003e20009101c52 */
[----:B------:R-:W-:Y:S01]  /*2e60*/  IADD3.X R123, R192, UR12, RZ, P4, !PT ;  /* 0x0000000cc07b7c10 */ /* 0x000fe2000a7fe4ff */
[----:B------:R-:W-:Y:S04]  /*2e70*/  HMMA.16816.F32 R96, R184, R26, R96 ;  /* 0x0000001ab860723c */ /* 0x000fe80000001860 */
[----:B------:R1:W-:Y:S01]  /*2e80*/  LDGSTS.E.BYPASS.128 [R131+0x5000], [R122.64], P0 ;  /* 0x050000007a837fae */ /* 0x0003e20008101c52 */
[----:B------:R-:W-:-:S03]  /*2e90*/  IADD3 R200, P0, R32, 0x80, RZ ;  /* 0x0000008020c87810 */ /* 0x000fc60007f1e0ff */
[----:B------:R-:W-:Y:S01]  /*2ea0*/  HMMA.16816.F32 R92, R184, R30, R92 ;  /* 0x0000001eb85c723c */ /* 0x000fe2000000185c */
[----:B------:R1:W-:Y:S01]  /*2eb0*/  LDGSTS.E.BYPASS.128 [R131+0x6000], [R120.64], P6 ;  /* 0x0600000078837fae */ /* 0x0003e2000b101c52 */
[----:B------:R-:W-:-:S06]  /*2ec0*/  IMAD.X R199, RZ, RZ, R33, P0 ;  /* 0x000000ffffc77224 */ /* 0x000fcc00000e0621 */
[C---:B------:R-:W-:Y:S08]  /*2ed0*/  HMMA.16816.F32 R40, R176.reuse, R18, R40 ;  /* 0x00000012b028723c */ /* 0x040ff00000001828 */
[C---:B------:R-:W-:Y:S08]  /*2ee0*/  HMMA.16816.F32 R44, R176.reuse, R22, R44 ;  /* 0x00000016b02c723c */ /* 0x040ff0000000182c */
[C---:B------:R-:W-:Y:S08]  /*2ef0*/  HMMA.16816.F32 R48, R176.reuse, R26, R48 ;  /* 0x0000001ab030723c */ /* 0x040ff00000001830 */
[----:B------:R-:W-:Y:S08]  /*2f00*/  HMMA.16816.F32 R52, R176, R30, R52 ;  /* 0x0000001eb034723c */ /* 0x000ff00000001834 */
[C---:B------:R-:W-:Y:S08]  /*2f10*/  HMMA.16816.F32 R72, R172.reuse, R18, R72 ;  /* 0x00000012ac48723c */ /* 0x040ff00000001848 */
[C---:B------:R-:W-:Y:S08]  /*2f20*/  HMMA.16816.F32 R76, R172.reuse, R22, R76 ;  /* 0x00000016ac4c723c */ /* 0x040ff0000000184c */
[C---:B------:R-:W-:Y:S08]  /*2f30*/  HMMA.16816.F32 R108, R172.reuse, R26, R108 ;  /* 0x0000001aac6c723c */ /* 0x040ff0000000186c */
[----:B------:R-:W-:Y:S08]  /*2f40*/  HMMA.16816.F32 R112, R172, R30, R112 ;  /* 0x0000001eac70723c */ /* 0x000ff00000001870 */
[C---:B------:R-:W-:Y:S08]  /*2f50*/  HMMA.16816.F32 R16, R144.reuse, R18, R132 ;  /* 0x000000129010723c */ /* 0x040ff00000001884 */
[C---:B------:R-:W-:Y:S08]  /*2f60*/  HMMA.16816.F32 R20, R144.reuse, R22, R140 ;  /* 0x000000169014723c */ /* 0x040ff0000000188c */
[C---:B------:R-:W-:Y:S08]  /*2f70*/  HMMA.16816.F32 R24, R144.reuse, R26, R148 ;  /* 0x0000001a9018723c */ /* 0x040ff00000001894 */
[----:B---3--:R-:W-:Y:S08]  /*2f80*/  HMMA.16816.F32 R28, R144, R30, R152 ;  /* 0x0000001e901c723c */ /* 0x008ff00000001898 */
[-C--:B------:R-:W-:Y:S08]  /*2f90*/  HMMA.16816.F32 R88, R184, R34.reuse, R88 ;  /* 0x00000022b858723c */ /* 0x080ff00000001858 */
[-C--:B------:R-:W-:Y:S08]  /*2fa0*/  HMMA.16816.F32 R56, R176, R34.reuse, R56 ;  /* 0x00000022b038723c */ /* 0x080ff00000001838 */
[-C--:B------:R-:W-:Y:S08]  /*2fb0*/  HMMA.16816.F32 R116, R172, R34.reuse, R116 ;  /* 0x00000022ac74723c */ /* 0x080ff00000001874 */
[----:B------:R-:W-:Y:S07]  /*2fc0*/  HMMA.16816.F32 R144, R144, R34, R164 ;  /* 0x000000229090723c */ /* 0x000fee00000018a4 */
[----:B------:R-:W-:Y:S01]  /*2fd0*/  IADD3 R34, P3, R195, UR11, RZ ;  /* 0x0000000bc3227c10 */ /* 0x000fe2000ff7e0ff */
[----:B------:R-:W-:-:S03]  /*2fe0*/  ULEA UR11, UP1, UR6, UR11, 0x1 ;  /* 0x0000000b060b7291 */ /* 0x000fc6000f82083f */
[----:B------:R-:W-:Y:S01]  /*2ff0*/  IADD3.X R35, R196, UR12, RZ, P3, !PT ;  /* 0x0000000cc4237c10 */ /* 0x000fe20009ffe4ff */
[----:B------:R-:W-:-:S04]  /*3000*/  UIADD3.X UR12, UR12, UR10, URZ, UP1, !UPT ;  /* 0x0000000a0c0c7290 */ /* 0x000fc80008ffe43f */
[----:B------:R1:W-:Y:S04]  /*3010*/  LDGSTS.E.BYPASS.128 [R131+0x7000], [R34.64], P5 ;  /* 0x0700000022837fae */ /* 0x0003e8000a901c52 */
[----:B------:R-:W0:Y:S01]  /*3020*/  LDGDEPBAR ;  /* 0x00000000000079af */ /* 0x000e220000000000 */
[----:B------:R-:W-:Y:S01]  /*3030*/  @!P1 CALL.REL.NOINC `(.L_x_2) ;  /* 0x0000001000009944 */ /* 0x000fe20003c00000 */
[----:B------:R-:W-:Y:S05]  /*3040*/  BRA `(.L_x_3) ;  /* 0xffffeda000007947 */ /* 0x000fea000383ffff */
.L_x_2:
[----:B-1----:R-:W-:Y:S02]  /*3050*/  F2FP.PACK_AB R129, R7, R6 ;  /* 0x000000060781723e */ /* 0x002fe400000000ff */
[----:B------:R-:W-:Y:S02]  /*3060*/  F2FP.PACK_AB R130, R5, R4 ;  /* 0x000000040582723e */ /* 0x000fe400000000ff */
[----:B------:R-:W-:Y:S02]  /*3070*/  F2FP.PACK_AB R146, R147, R146 ;  /* 0x000000929392723e */ /* 0x000fe400000000ff */
[----:B------:R-:W-:-:S02]  /*3080*/  F2FP.PACK_AB R144, R145, R144 ;  /* 0x000000909190723e */ /* 0x000fc400000000ff */
[----:B------:R-:W-:Y:S02]  /*3090*/  F2FP.PACK_AB R0, R31, R30 ;  /* 0x0000001e1f00723e */ /* 0x000fe400000000ff */
[----:B------:R-:W-:Y:S02]  /*30a0*/  F2FP.PACK_AB R2, R29, R28 ;  /* 0x0000001c1d02723e */ /* 0x000fe400000000ff */
[----:B------:R-:W-:Y:S02]  /*30b0*/  F2FP.PACK_AB R3, R27, R26 ;  /* 0x0000001a1b03723e */ /* 0x000fe400000000ff */
        /* <DEDUP_REMOVED lines=57> */
.L_x_1:
[----:B------:R-:W-:Y:S01]  /*3450*/  IMAD.SHL.U32 R7, R201, 0x2, RZ ;  /* 0x00000002c9077824 */ /* 0x000fe200078e00ff */
[----:B------:R-:W-:Y:S01]  /*3460*/  LOP3.LUT R8, R203, 0x300, RZ, 0xc0, !PT ;  /* 0x00000300cb087812 */ /* 0x000fe200078ec0ff */
[----:B------:R-:W-:Y:S01]  /*3470*/  IMAD.U32 R15, RZ, RZ, UR17 ;  /* 0x00000011ff0f7e24 */ /* 0x000fe2000f8e00ff */
[----:B------:R-:W-:Y:S01]  /*3480*/  IADD3 R9, R244, 0x1800, RZ ;  /* 0x00001800f4097810 */ /* 0x000fe20007ffe0ff */
[----:B------:R-:W-:-:S04]  /*3490*/  DEPBAR.LE SB0, 0x0 ;  /* 0x000080000000791a */ /* 0x000fc80000000000 */
[----:B------:R-:W-:Y:S01]  /*34a0*/  LOP3.LUT R8, R8, 0x6, R7, 0xf8, !PT ;  /* 0x0000000608087812 */ /* 0x000fe200078ef807 */
[----:B------:R-:W-:Y:S01]  /*34b0*/  UIADD3 UR4, -UR16, URZ, URZ ;  /* 0x0000003f10047290 */ /* 0x000fe2000fffe13f */
[----:B------:R-:W-:Y:S02]  /*34c0*/  SHF.R.U32.HI R7, RZ, 0x4, R9 ;  /* 0x00000004ff077819 */ /* 0x000fe40000011609 */
[C---:B------:R-:W-:Y:S01]  /*34d0*/  LOP3.LUT R9, R244.reuse, 0x7f8, RZ, 0xc0, !PT ;  /* 0x000007f8f4097812 */ /* 0x040fe200078ec0ff */
[----:B------:R-:W-:Y:S01]  /*34e0*/  IMAD R8, R243, 0x40, R8 ;  /* 0x00000040f3087824 */ /* 0x000fe200078e0208 */
[----:B------:R-:W-:Y:S01]  /*34f0*/  LOP3.LUT R13, R7, 0x1f0, RZ, 0xc0, !PT ;  /* 0x000001f0070d7812 */ /* 0x000fe200078ec0ff */
[----:B------:R-:W-:Y:S01]  /*3500*/  UIMAD UR4, UR14, UR4, UR15 ;  /* 0x000000040e0472a4 */ /* 0x000fe2000f8e020f */
[----:B------:R-:W-:Y:S01]  /*3510*/  LOP3.LUT R11, R9, 0x800, RZ, 0xfc, !PT ;  /* 0x00000800090b7812 */ /* 0x000fe200078efcff */
[----:B------:R-:W-:Y:S01]  /*3520*/  IMAD R7, R15, 0x20, R8 ;  /* 0x000000200f077824 */ /* 0x000fe200078e0208 */
[----:B------:R-:W-:Y:S01]  /*3530*/  BAR.SYNC.DEFER_BLOCKING 0x0 ;  /* 0x0000000000007b1d */ /* 0x000fe20000010000 */
[C---:B------:R-:W-:Y:S01]  /*3540*/  IMAD.SHL.U32 R10, R9.reuse, 0x2, RZ ;  /* 0x00000002090a7824 */ /* 0x040fe200078e00ff */
[----:B------:R-:W-:Y:S01]  /*3550*/  LOP3.LUT R9, R9, 0x1000, RZ, 0xfc, !PT ;  /* 0x0000100009097812 */ /* 0x000fe200078efcff */
[----:B------:R-:W-:Y:S01]  /*3560*/  IMAD R244, R244, 0x2, R13 ;  /* 0x00000002f4f47824 */ /* 0x000fe200078e020d */
[----:B------:R-:W-:Y:S01]  /*3570*/  IADD3 R8, R7, 0x800, RZ ;  /* 0x0000080007087810 */ /* 0x000fe20007ffe0ff */
[----:B------:R-:W-:Y:S01]  /*3580*/  IMAD R233, R233, 0x2, R10 ;  /* 0x00000002e9e97824 */ /* 0x000fe200078e020a */
[----:B------:R-:W-:Y:S01]  /*3590*/  LOP3.LUT R202, R202, R7, RZ, 0xfc, !PT ;  /* 0x00000007caca7212 */ /* 0x000fe200078efcff */
[----:B------:R-:W-:Y:S01]  /*35a0*/  ULEA UR4, UR13, UR4, 0x3 ;  /* 0x000000040d047291 */ /* 0x000fe2000f8e183f */
[----:B------:R-:W-:-:S02]  /*35b0*/  SHF.R.U32.HI R9, RZ, 0x4, R9 ;  /* 0x00000004ff097819 */ /* 0x000fc40000011609 */
[----:B------:R-:W-:Y:S01]  /*35c0*/  SHF.R.U32.HI R8, RZ, 0x4, R8 ;  /* 0x00000004ff087819 */ /* 0x000fe20000011608 */
[----:B------:R-:W-:Y:S01]  /*35d0*/  IMAD.SHL.U32 R202, R202, 0x2, RZ ;  /* 0x00000002caca7824 */ /* 0x000fe200078e00ff */
[----:B------:R-:W-:Y:S01]  /*35e0*/  LOP3.LUT R13, R9, 0x170, RZ, 0xc0, !PT ;  /* 0x00000170090d7812 */ /* 0x000fe200078ec0ff */
[----:B------:R-:W-:Y:S01]  /*35f0*/  USHF.L.U32 UR4, UR4, 0x7, URZ ;  /* 0x0000000704047899 */ /* 0x000fe2000800063f */
[----:B------:R-:W-:Y:S02]  /*3600*/  LOP3.LUT R9, R8, 0x1f0, RZ, 0xc0, !PT ;  /* 0x000001f008097812 */ /* 0x000fe400078ec0ff */
[----:B------:R-:W-:Y:S01]  /*3610*/  LEA.HI R65, R7, R202, RZ, 0x1c ;  /* 0x000000ca07417211 */ /* 0x000fe200078fe0ff */
[----:B------:R-:W-:Y:S01]  /*3620*/  IMAD.IADD R71, R10, 0x1, R13 ;  /* 0x000000010a477824 */ /* 0x000fe200078e020d */
[----:B------:R-:W-:Y:S01]  /*3630*/  SHF.R.U32.HI R11, RZ, 0x4, R11 ;  /* 0x00000004ff0b7819 */ /* 0x000fe2000001160b */
[----:B------:R-:W-:Y:S01]  /*3640*/  IMAD.IADD R67, R202, 0x1, R9 ;  /* 0x00000001ca437824 */ /* 0x000fe200078e0209 */
[----:B------:R-:W-:Y:S01]  /*3650*/  ISETP.GE.AND P0, PT, R197, c[0x0][0x178], PT ;  /* 0x00005e00c5007a0c */ /* 0x000fe20003f06270 */
[----:B------:R-:W-:Y:S01]  /*3660*/  IMAD.U32 R61, RZ, RZ, UR4 ;  /* 0x00000004ff3d7e24 */ /* 0x000fe2000f8e00ff */
[----:B------:R-:W-:Y:S01]  /*3670*/  LOP3.LUT R11, R11, 0xf0, RZ, 0xc0, !PT ;  /* 0x000000f00b0b7812 */ /* 0x000fe200078ec0ff */
[----:B------:R-:W-:Y:S01]  /*3680*/  STS [R65], R160 ;  /* 0x000000a041007388 */ /* 0x000fe20000000800 */
[----:B------:R-:W-:-:S03]  /*3690*/  IADD3 R239, R239, UR4, RZ ;  /* 0x00000004efef7c10 */ /* 0x000fc6000fffe0ff */
[----:B------:R-:W-:Y:S01]  /*36a0*/  IMAD.IADD R69, R10, 0x1, R11 ;  /* 0x000000010a457824 */ /* 0x000fe200078e020b */
[----:B------:R-:W-:Y:S01]  /*36b0*/  STS [R67+0x1000], R162 ;  /* 0x001000a243007388 */ /* 0x000fe20000000800 */
[----:B------:R-:W-:Y:S01]  /*36c0*/  LOP3.LUT R53, R61, 0x8, R242, 0xfe, !PT ;  /* 0x000000083d357812 */ /* 0x000fe200078efef2 */
[C---:B------:R-:W-:Y:S01]  /*36d0*/  IMAD R57, R239.reuse, c[0x0][0x188], RZ ;  /* 0x00006200ef397a24 */ /* 0x040fe200078e02ff */
[----:B------:R-:W-:Y:S01]  /*36e0*/  ISETP.LT.AND P4, PT, R239, 0x1, !P0 ;  /* 0x00000001ef00780c */ /* 0x000fe20004781270 */
[----:B------:R-:W-:Y:S01]  /*36f0*/  STS [R65+0x40], R156 ;  /* 0x0000409c41007388 */ /* 0x000fe20000000800 */
[C---:B------:R-:W-:Y:S01]  /*3700*/  ISETP.LT.AND P2, PT, R53.reuse, 0x1, !P0 ;  /* 0x000000013500780c */ /* 0x040fe20004741270 */
[----:B------:R-:W-:Y:S01]  /*3710*/  IMAD R53, R53, c[0x0][0x188], RZ ;  /* 0x0000620035357a24 */ /* 0x000fe200078e02ff */
[----:B------:R-:W-:Y:S01]  /*3720*/  IADD3 R235, R235, UR4, RZ ;  /* 0x00000004ebeb7c10 */ /* 0x000fe2000fffe0ff */
[----:B------:R-:W-:Y:S01]  /*3730*/  STS [R67+0x1040], R158 ;  /* 0x0010409e43007388 */ /* 0x000fe20000000800 */
[----:B------:R-:W-:-:S03]  /*3740*/  LEA.HI R201, R201, UR4, RZ, 0x1b ;  /* 0x00000004c9c97c11 */ /* 0x000fc6000f8fd8ff */
[----:B------:R-:W-:Y:S04]  /*3750*/  STS [R65+0x80], R136 ;  /* 0x0000808841007388 */ /* 0x000fe80000000800 */
        /* <DEDUP_REMOVED lines=11> */
[----:B------:R-:W-:Y:S06]  /*3810*/  BAR.SYNC.DEFER_BLOCKING 0x0 ;  /* 0x0000000000007b1d */ /* 0x000fec0000010000 */
[----:B------:R-:W1:Y:S04]  /*3820*/  LDS.128 R24, [R233] ;  /* 0x00000000e9187984 */ /* 0x000e680000000c00 */
[----:B------:R-:W2:Y:S04]  /*3830*/  LDS.128 R28, [R69+0x1000] ;  /* 0x00100000451c7984 */ /* 0x000ea80000000c00 */
[----:B------:R-:W3:Y:S04]  /*3840*/  LDS.128 R32, [R71+0x2000] ;  /* 0x0020000047207984 */ /* 0x000ee80000000c00 */
[----:B------:R-:W4:Y:S04]  /*3850*/  LDS.128 R36, [R244+0x3000] ;  /* 0x00300000f4247984 */ /* 0x000f280000000c00 */
[----:B------:R-:W-:Y:S06]  /*3860*/  BAR.SYNC.DEFER_BLOCKING 0x0 ;  /* 0x0000000000007b1d */ /* 0x000fec0000010000 */
[----:B------:R-:W-:Y:S04]  /*3870*/  STS [R65], R84 ;  /* 0x0000005441007388 */ /* 0x000fe80000000800 */
        /* <DEDUP_REMOVED lines=11> */
[----:B------:R5:W-:Y:S04]  /*3930*/  STS [R65+0x180], R52 ;  /* 0x0001803441007388 */ /* 0x000be80000000800 */
[----:B------:R1:W-:Y:S04]  /*3940*/  STS [R67+0x1180], R54 ;  /* 0x0011803643007388 */ /* 0x0003e80000000800 */
[----:B------:R2:W-:Y:S01]  /*3950*/  STS [R65+0x1c0], R56 ;  /* 0x0001c03841007388 */ /* 0x0005e20000000800 */
[----:B-----5:R-:W-:-:S03]  /*3960*/  LOP3.LUT R52, R61, 0x10, R242, 0xfe, !PT ;  /* 0x000000103d347812 */ /* 0x020fc600078efef2 */
[----:B------:R5:W-:Y:S01]  /*3970*/  STS [R67+0x11c0], R58 ;  /* 0x0011c03a43007388 */ /* 0x000be20000000800 */
[----:B-1----:R-:W-:Y:S01]  /*3980*/  LOP3.LUT R54, R61, 0x20, R242, 0xfe, !PT ;  /* 0x000000203d367812 */ /* 0x002fe200078efef2 */
[C---:B------:R-:W-:Y:S02]  /*3990*/  IMAD R55, R52.reuse, c[0x0][0x188], RZ ;  /* 0x0000620034377a24 */ /* 0x040fe400078e02ff */
[----:B------:R-:W-:Y:S01]  /*39a0*/  BAR.SYNC.DEFER_BLOCKING 0x0 ;  /* 0x0000000000007b1d */ /* 0x000fe20000010000 */
[----:B------:R-:W-:Y:S01]  /*39b0*/  ISETP.LT.AND P3, PT, R52, 0x1, !P0 ;  /* 0x000000013400780c */ /* 0x000fe20004761270 */
[----:B------:R-:W-:Y:S01]  /*39c0*/  IMAD.WIDE R52, R53, R198, c[0x0][0x170] ;  /* 0x00005c0035347625 */ /* 0x000fe200078e02c6 */
[----:B------:R-:W-:-:S03]  /*39d0*/  ISETP.LT.AND P5, PT, R54, 0x1, !P0 ;  /* 0x000000013600780c */ /* 0x000fc600047a1270 */
[----:B------:R-:W-:Y:S02]  /*39e0*/  IMAD R59, R54, c[0x0][0x188], RZ ;  /* 0x00006200363b7a24 */ /* 0x000fe400078e02ff */
[----:B------:R-:W-:-:S04]  /*39f0*/  IMAD.WIDE R54, R55, R198, c[0x0][0x170] ;  /* 0x00005c0037367625 */ /* 0x000fc800078e02c6 */
[----:B--2---:R-:W-:-:S04]  /*3a00*/  IMAD.WIDE R56, R57, R198, c[0x0][0x170] ;  /* 0x00005c0039387625 */ /* 0x004fc800078e02c6 */
[----:B-----5:R-:W-:-:S04]  /*3a10*/  IMAD.WIDE R58, R59, R198, c[0x0][0x170] ;  /* 0x00005c003b3a7625 */ /* 0x020fc800078e02c6 */
[C---:B------:R-:W-:Y:S01]  /*3a20*/  IMAD.WIDE R52, R197.reuse, 0x2, R52 ;  /* 0x00000002c5347825 */ /* 0x040fe200078e0234 */
[----:B------:R-:W1:Y:S03]  /*3a30*/  LDS.128 R40, [R233] ;  /* 0x00000000e9287984 */ /* 0x000e660000000c00 */
[C---:B------:R-:W-:Y:S01]  /*3a40*/  IMAD.WIDE R54, R197.reuse, 0x2, R54 ;  /* 0x00000002c5367825 */ /* 0x040fe200078e0236 */
[----:B------:R-:W2:Y:S03]  /*3a50*/  LDS.128 R20, [R69+0x1000] ;  /* 0x0010000045147984 */ /* 0x000ea60000000c00 */
[C---:B------:R-:W-:Y:S01]  /*3a60*/  IMAD.WIDE R56, R197.reuse, 0x2, R56 ;  /* 0x00000002c5387825 */ /* 0x040fe200078e0238 */
[----:B------:R-:W5:Y:S03]  /*3a70*/  LDS.128 R12, [R71+0x2000] ;  /* 0x00200000470c7984 */ /* 0x000f660000000c00 */
[----:B------:R-:W-:Y:S01]  /*3a80*/  IMAD.WIDE R58, R197, 0x2, R58 ;  /* 0x00000002c53a7825 */ /* 0x000fe200078e023a */
[----:B------:R-:W1:Y:S04]  /*3a90*/  LDS.128 R16, [R244+0x3000] ;  /* 0x00300000f4107984 */ /* 0x000e680000000c00 */
[----:B------:R-:W-:Y:S06]  /*3aa0*/  BAR.SYNC.DEFER_BLOCKING 0x0 ;  /* 0x0000000000007b1d */ /* 0x000fec0000010000 */
[----:B------:R2:W-:Y:S04]  /*3ab0*/  STS [R65], R60 ;  /* 0x0000003c41007388 */ /* 0x0005e80000000800 */
[----:B------:R1:W-:Y:S04]  /*3ac0*/  STS [R67+0x1000], R62 ;  /* 0x0010003e43007388 */ /* 0x0003e80000000800 */
[----:B------:R-:W-:Y:S01]  /*3ad0*/  STS [R65+0x40], R64 ;  /* 0x0000404041007388 */ /* 0x000fe20000000800 */
[----:B--2---:R-:W-:-:S03]  /*3ae0*/  LOP3.LUT R60, R61, 0x28, R242, 0xfe, !PT ;  /* 0x000000283d3c7812 */ /* 0x004fc600078efef2 */
[----:B------:R-:W-:Y:S01]  /*3af0*/  STS [R67+0x1040], R66 ;  /* 0x0010404243007388 */ /* 0x000fe20000000800 */
[----:B------:R-:W-:Y:S01]  /*3b00*/  LOP3.LUT R61, R61, 0x30, R242, 0xfe, !PT ;  /* 0x000000303d3d7812 */ /* 0x000fe200078efef2 */
[----:B-1----:R-:W-:Y:S01]  /*3b10*/  IMAD.MOV.U32 R62, RZ, RZ, c[0x0][0x188] ;  /* 0x00006200ff3e7624 */ /* 0x002fe200078e00ff */
[----:B------:R-:W-:Y:S01]  /*3b20*/  LOP3.LUT R242, R242, UR4, RZ, 0xfc, !PT ;  /* 0x00000004f2f27c12 */ /* 0x000fe2000f8efcff */
[----:B------:R-:W-:Y:S03]  /*3b30*/  STS [R65+0x80], R68 ;  /* 0x0000804441007388 */ /* 0x000fe60000000800 */
[C---:B------:R-:W-:Y:S01]  /*3b40*/  ISETP.LT.AND P1, PT, R242.reuse, 0x1, !P0 ;  /* 0x00000001f200780c */ /* 0x040fe20004721270 */
[----:B------:R-:W-:Y:S01]  /*3b50*/  STS [R67+0x1080], R70 ;  /* 0x0010804643007388 */ /* 0x000fe20000000800 */
[----:B------:R-:W-:-:S03]  /*3b60*/  IMAD R63, R242, c[0x0][0x188], RZ ;  /* 0x00006200f23f7a24 */ /* 0x000fc600078e02ff */
        /* <DEDUP_REMOVED lines=13> */
[----:B------:R-:W1:Y:S04]  /*3c40*/  LDS.128 R4, [R71+0x2000] ;  /* 0x0020000047047984 */ /* 0x000e680000000c00 */
[----:B------:R-:W1:Y:S04]  /*3c50*/  LDS.128 R8, [R244+0x3000] ;  /* 0x00300000f4087984 */ /* 0x000e680000000c00 */
        /* <DEDUP_REMOVED lines=16> */
[----:B-1----:R-:W-:-:S03]  /*3d60*/  IMAD.WIDE R2, R63, R198, c[0x0][0x170] ;  /* 0x00005c003f027625 */ /* 0x002fc600078e02c6 */
[----:B------:R-:W-:Y:S01]  /*3d70*/  STS [R67+0x11c0], R146 ;  /* 0x0011c09243007388 */ /* 0x000fe20000000800 */
[----:B--2---:R-:W-:Y:S02]  /*3d80*/  IADD3 R0, R201, 0x58, RZ ;  /* 0x00000058c9007810 */ /* 0x004fe40007ffe0ff */
[----:B------:R-:W-:Y:S01]  /*3d90*/  IMAD.WIDE R2, R197, 0x2, R2 ;  /* 0x00000002c5027825 */ /* 0x000fe200078e0202 */
[----:B------:R-:W-:Y:S03]  /*3da0*/  BAR.SYNC.DEFER_BLOCKING 0x0 ;  /* 0x0000000000007b1d */ /* 0x000fe60000010000 */
[----:B---3--:R-:W-:-:S03]  /*3db0*/  IMAD R65, R60, c[0x0][0x188], RZ ;  /* 0x000062003c417a24 */ /* 0x008fc600078e02ff */
[----:B------:R1:W-:Y:S01]  /*3dc0*/  @P1 STG.E.128 [R2.64], R24 ;  /* 0x0000001802001986 */ /* 0x0003e2000c101d12 */
[----:B------:R-:W-:-:S03]  /*3dd0*/  ISETP.LT.AND P1, PT, R60, 0x1, !P0 ;  /* 0x000000013c00780c */ /* 0x000fc60004721270 */
[----:B------:R-:W-:Y:S01]  /*3de0*/  @P2 STG.E.128 [R52.64], R28 ;  /* 0x0000001c34002986 */ /* 0x000fe2000c101d12 */
[----:B------:R-:W-:-:S03]  /*3df0*/  ISETP.LT.AND P2, PT, R235, 0x1, !P0 ;  /* 0x00000001eb00780c */ /* 0x000fc60004741270 */
[----:B------:R2:W-:Y:S01]  /*3e00*/  @P3 STG.E.128 [R54.64], R32 ;  /* 0x0000002036003986 */ /* 0x0005e2000c101d12 */
[----:B------:R-:W-:Y:S02]  /*3e10*/  ISETP.GT.AND P3, PT, RZ, UR4, !P0 ;  /* 0x00000004ff007c0c */ /* 0x000fe4000c764270 */
[C---:B------:R-:W-:Y:S01]  /*3e20*/  ISETP.LT.AND P0, PT, R61.reuse, 0x1, !P0 ;  /* 0x000000013d00780c */ /* 0x040fe20004701270 */
[----:B----4-:R3:W-:Y:S01]  /*3e30*/  @P4 STG.E.128 [R56.64], R36 ;  /* 0x0000002438004986 */ /* 0x0107e2000c101d12 */
[----:B------:R-:W-:-:S03]  /*3e40*/  IMAD R61, R61, c[0x0][0x188], RZ ;  /* 0x000062003d3d7a24 */ /* 0x000fc600078e02ff */
[----:B------:R-:W4:Y:S01]  /*3e50*/  LDS.128 R52, [R233] ;  /* 0x00000000e9347984 */ /* 0x000f220000000c00 */
[----:B-1----:R-:W-:-:S03]  /*3e60*/  IMAD.WIDE R2, R65, R198, c[0x0][0x170] ;  /* 0x00005c0041027625 */ /* 0x002fc600078e02c6 */
[----:B------:R-:W-:Y:S01]  /*3e70*/  @P5 STG.E.128 [R58.64], R40 ;  /* 0x000000283a005986 */ /* 0x000fe2000c101d12 */
[----:B------:R-:W-:-:S03]  /*3e80*/  IMAD R27, R62, 0x40, R63 ;  /* 0x000000403e1b7824 */ /* 0x000fc600078e023f */
[----:B------:R-:W1:Y:S01]  /*3e90*/  LDS.128 R64, [R69+0x1000] ;  /* 0x0010000045407984 */ /* 0x000e620000000c00 */
[----:B------:R-:W-:Y:S02]  /*3ea0*/  IMAD R25, R235, c[0x0][0x188], RZ ;  /* 0x00006200eb197a24 */ /* 0x000fe400078e02ff */
[----:B--2---:R-:W-:Y:S01]  /*3eb0*/  IMAD R35, R62, 0x8, R27 ;  /* 0x000000083e237824 */ /* 0x004fe200078e021b */
[----:B------:R-:W2:Y:S01]  /*3ec0*/  LDS.128 R40, [R71+0x2000] ;  /* 0x0020000047287984 */ /* 0x000ea20000000c00 */
[----:B------:R-:W-:-:S04]  /*3ed0*/  IMAD.WIDE R28, R197, 0x2, R2 ;  /* 0x00000002c51c7825 */ /* 0x000fc800078e0202 */
[-C--:B------:R-:W-:Y:S01]  /*3ee0*/  IMAD.WIDE R24, R25, R198.reuse, c[0x0][0x170] ;  /* 0x00005c0019187625 */ /* 0x080fe200078e02c6 */
[----:B------:R4:W-:Y:S03]  /*3ef0*/  @P1 STG.E.128 [R28.64], R20 ;  /* 0x000000141c001986 */ /* 0x0009e6000c101d12 */
[----:B------:R-:W-:-:S04]  /*3f00*/  IMAD.WIDE R2, R61, R198, c[0x0][0x170] ;  /* 0x00005c003d027625 */ /* 0x000fc800078e02c6 */
[----:B---3--:R-:W-:Y:S02]  /*3f10*/  IMAD R37, R62, 0x8, R35 ;  /* 0x000000083e257824 */ /* 0x008fe400078e0223 */
[----:B------:R-:W-:-:S04]  /*3f20*/  IMAD.WIDE R32, R197, 0x2, R24 ;  /* 0x00000002c5207825 */ /* 0x000fc800078e0218 */
[----:B------:R-:W-:-:S04]  /*3f30*/  IMAD.WIDE R30, R197, 0x2, R2 ;  /* 0x00000002c51e7825 */ /* 0x000fc800078e0202 */
[----:B------:R-:W-:Y:S01]  /*3f40*/  IMAD R25, R62, 0x10, R37 ;  /* 0x000000103e197824 */ /* 0x000fe200078e0225 */
[----:B-----5:R3:W-:Y:S01]  /*3f50*/  @P0 STG.E.128 [R30.64], R12 ;  /* 0x0000000c1e000986 */ /* 0x0207e2000c101d12 */
[----:B------:R-:W-:-:S03]  /*3f60*/  IMAD.WIDE R2, R35, R198, c[0x0][0x170] ;  /* 0x00005c0023027625 */ /* 0x000fc600078e02c6 */
[----:B------:R5:W-:Y:S01]  /*3f70*/  @P2 STG.E.128 [R32.64], R16 ;  /* 0x0000001020002986 */ /* 0x000be2000c101d12 */
[----:B------:R-:W-:Y:S02]  /*3f80*/  IMAD R35, R62, 0x8, R25 ;  /* 0x000000083e237824 */ /* 0x000fe400078e0219 */
[----:B----4-:R-:W-:Y:S02]  /*3f90*/  IMAD R21, R0, c[0x0][0x188], RZ ;  /* 0x0000620000157a24 */ /* 0x010fe400078e02ff */
[----:B------:R-:W-:-:S04]  /*3fa0*/  IMAD.WIDE R26, R27, R198, c[0x0][0x170] ;  /* 0x00005c001b1a7625 */ /* 0x000fc800078e02c6 */
[----:B------:R-:W-:-:S04]  /*3fb0*/  IMAD.WIDE R28, R197, 0x2, R2 ;  /* 0x00000002c51c7825 */ /* 0x000fc800078e0202 */
[----:B------:R-:W-:Y:S02]  /*3fc0*/  IMAD R39, R62, 0x8, R35 ;  /* 0x000000083e277824 */ /* 0x000fe400078e0223 */
[----:B------:R-:W-:-:S04]  /*3fd0*/  IMAD.WIDE R2, R37, R198, c[0x0][0x170] ;  /* 0x00005c0025027625 */ /* 0x000fc800078e02c6 */
[----:B------:R-:W-:-:S04]  /*3fe0*/  IMAD.WIDE R20, R21, R198, c[0x0][0x170] ;  /* 0x00005c0015147625 */ /* 0x000fc800078e02c6 */
[----:B------:R-:W-:-:S04]  /*3ff0*/  IMAD.WIDE R22, R25, R198, c[0x0][0x170] ;  /* 0x00005c0019167625 */ /* 0x000fc800078e02c6 */
[----:B------:R-:W-:-:S04]  /*4000*/  IMAD.WIDE R24, R35, R198, c[0x0][0x170] ;  /* 0x00005c0023187625 */ /* 0x000fc800078e02c6 */
[----:B------:R-:W-:-:S04]  /*4010*/  IMAD.WIDE R26, R197, 0x2, R26 ;  /* 0x00000002c51a7825 */ /* 0x000fc800078e021a */
[----:B---3--:R-:W-:Y:S01]  /*4020*/  IMAD.WIDE R12, R39, R198, c[0x0][0x170] ;  /* 0x00005c00270c7625 */ /* 0x008fe200078e02c6 */
[----:B------:R5:W-:Y:S03]  /*4030*/  @P3 STG.E.128 [R26.64], R48 ;  /* 0x000000301a003986 */ /* 0x000be6000c101d12 */
[C---:B------:R-:W-:Y:S01]  /*4040*/  IMAD.WIDE R2, R197.reuse, 0x2, R2 ;  /* 0x00000002c5027825 */ /* 0x040fe200078e0202 */
[----:B------:R5:W-:Y:S03]  /*4050*/  @P3 STG.E.128 [R28.64], R44 ;  /* 0x0000002c1c003986 */ /* 0x000be6000c101d12 */
[C---:B------:R-:W-:Y:S01]  /*4060*/  IMAD.WIDE R20, R197.reuse, 0x2, R20 ;  /* 0x00000002c5147825 */ /* 0x040fe200078e0214 */
[----:B------:R5:W-:Y:S03]  /*4070*/  @P3 STG.E.128 [R2.64], R4 ;  /* 0x0000000402003986 */ /* 0x000be6000c101d12 */
[C---:B------:R-:W-:Y:S01]  /*4080*/  IMAD.WIDE R22, R197.reuse, 0x2, R22 ;  /* 0x00000002c5167825 */ /* 0x040fe200078e0216 */
[----:B------:R5:W-:Y:S03]  /*4090*/  @P3 STG.E.128 [R20.64], R8 ;  /* 0x0000000814003986 */ /* 0x000be6000c101d12 */
[C---:B------:R-:W-:Y:S01]  /*40a0*/  IMAD.WIDE R24, R197.reuse, 0x2, R24 ;  /* 0x00000002c5187825 */ /* 0x040fe200078e0218 */
[----:B------:R5:W-:Y:S03]  /*40b0*/  @P3 STG.E.128 [R22.64], R52 ;  /* 0x0000003416003986 */ /* 0x000be6000c101d12 */
[----:B------:R-:W-:Y:S01]  /*40c0*/  IMAD.WIDE R12, R197, 0x2, R12 ;  /* 0x00000002c50c7825 */ /* 0x000fe200078e020c */
[----:B-1----:R5:W-:Y:S04]  /*40d0*/  @P3 STG.E.128 [R24.64], R64 ;  /* 0x0000004018003986 */ /* 0x002be8000c101d12 */
[----:B--2---:R5:W-:Y:S01]  /*40e0*/  @P3 STG.E.128 [R12.64], R40 ;  /* 0x000000280c003986 */ /* 0x004be2000c101d12 */
[----:B------:R-:W-:Y:S05]  /*40f0*/  @!P3 EXIT ;  /* 0x000000000000b94d */ /* 0x000fea0003800000 */
[----:B-----5:R-:W1:Y:S01]  /*4100*/  LDS.128 R4, [R244+0x3000] ;  /* 0x00300000f4047984 */ /* 0x020e620000000c00 */
[----:B------:R-:W-:-:S05]  /*4110*/  IADD3 R201, R201, 0x78, RZ ;  /* 0x00000078c9c97810 */ /* 0x000fca0007ffe0ff */
[----:B------:R-:W-:-:S04]  /*4120*/  IMAD R199, R201, c[0x0][0x188], RZ ;  /* 0x00006200c9c77a24 */ /* 0x000fc800078e02ff */
[----:B------:R-:W-:-:S06]  /*4130*/  IMAD.WIDE R198, R199, R198, c[0x0][0x170] ;  /* 0x00005c00c7c67625 */ /* 0x000fcc00078e02c6 */
[----:B------:R-:W-:-:S05]  /*4140*/  IMAD.WIDE R198, R197, 0x2, R198 ;  /* 0x00000002c5c67825 */ /* 0x000fca00078e02c6 */
[----:B-1----:R-:W-:Y:S01]  /*4150*/  STG.E.128 [R198.64], R4 ;  /* 0x00000004c6007986 */ /* 0x002fe2000c101d12 */
[----:B------:R-:W-:Y:S05]  /*4160*/  EXIT ;  /* 0x000000000000794d */ /* 0x000fea0003800000 */
.L_x_4:
[----:B------:R-:W-:-:S00]  /*4170*/  BRA `(.L_x_4) ;  /* 0xfffffff000007947 */ /* 0x000fc0000383ffff */
[----:B------:R-:W-:-:S00]  /*4180*/  NOP ;  /* 0x0000000000007918 */ /* 0x000fc00000000000 */
[----:B------:R-:W-:-:S00]  /*4190*/  NOP ;  /* 0x0000000000007918 */ /* 0x000fc00000000000 */
[----:B------:R-:W-:-:S00]  /*41a0*/  NOP ;  /* 0x0000000000007918 */ /* 0x000fc00000000000 */
[----:B------:R-:W-:-:S00]  /*41b0*/  NOP ;  /* 0x0000000000007918 */ /* 0x000fc00000000000 */
[----:B------:R-:W-:-:S00]  /*41c0*/  NOP ;  /* 0x0000000000007918 */ /* 0x000fc00000000000 */
[----:B------:R-:W-:-:S00]  /*41d0*/  NOP ;  /* 0x0000000000007918 */ /* 0x000fc00000000000 */
[----:B------:R-:W-:-:S00]  /*41e0*/  NOP ;  /* 0x0000000000007918 */ /* 0x000fc00000000000 */
[----:B------:R-:W-:-:S00]  /*41f0*/  NOP ;  /* 0x0000000000007918 */ /* 0x000fc00000000000 */
.L_x_5:


//--------------------- .nv.shared.matmul_kernel  --------------------------
	.section	.nv.shared.matmul_kernel,"aw",@nobits
	.sectionflags	@""
	.align	16
